//
// Generated by NVIDIA NVVM Compiler
//
// Compiler Build ID: CL-36424714
// Cuda compilation tools, release 13.0, V13.0.88
// Based on NVVM 20.0.0
//

.version 9.0
.target sm_100
.address_size 64

	// .globl	_Z17tanh_verificationPKfS0_S0_S0_PfS1_S1_S1_iiif
.extern .shared .align 16 .b8 shmem[];

.visible .entry _Z17tanh_verificationPKfS0_S0_S0_PfS1_S1_S1_iiif(
	.param .u64 .ptr .align 1 _Z17tanh_verificationPKfS0_S0_S0_PfS1_S1_S1_iiif_param_0,
	.param .u64 .ptr .align 1 _Z17tanh_verificationPKfS0_S0_S0_PfS1_S1_S1_iiif_param_1,
	.param .u64 .ptr .align 1 _Z17tanh_verificationPKfS0_S0_S0_PfS1_S1_S1_iiif_param_2,
	.param .u64 .ptr .align 1 _Z17tanh_verificationPKfS0_S0_S0_PfS1_S1_S1_iiif_param_3,
	.param .u64 .ptr .align 1 _Z17tanh_verificationPKfS0_S0_S0_PfS1_S1_S1_iiif_param_4,
	.param .u64 .ptr .align 1 _Z17tanh_verificationPKfS0_S0_S0_PfS1_S1_S1_iiif_param_5,
	.param .u64 .ptr .align 1 _Z17tanh_verificationPKfS0_S0_S0_PfS1_S1_S1_iiif_param_6,
	.param .u64 .ptr .align 1 _Z17tanh_verificationPKfS0_S0_S0_PfS1_S1_S1_iiif_param_7,
	.param .u32 _Z17tanh_verificationPKfS0_S0_S0_PfS1_S1_S1_iiif_param_8,
	.param .u32 _Z17tanh_verificationPKfS0_S0_S0_PfS1_S1_S1_iiif_param_9,
	.param .u32 _Z17tanh_verificationPKfS0_S0_S0_PfS1_S1_S1_iiif_param_10,
	.param .f32 _Z17tanh_verificationPKfS0_S0_S0_PfS1_S1_S1_iiif_param_11
)
{
	.reg .pred 	%p<93>;
	.reg .b32 	%r<248>;
	.reg .b32 	%f<667>;
	.reg .b64 	%rd<79>;

	ld.param.u64 	%rd10, [_Z17tanh_verificationPKfS0_S0_S0_PfS1_S1_S1_iiif_param_0];
	ld.param.u64 	%rd14, [_Z17tanh_verificationPKfS0_S0_S0_PfS1_S1_S1_iiif_param_2];
	ld.param.u64 	%rd15, [_Z17tanh_verificationPKfS0_S0_S0_PfS1_S1_S1_iiif_param_3];
	ld.param.u64 	%rd12, [_Z17tanh_verificationPKfS0_S0_S0_PfS1_S1_S1_iiif_param_4];
	ld.param.u64 	%rd13, [_Z17tanh_verificationPKfS0_S0_S0_PfS1_S1_S1_iiif_param_5];
	ld.param.u64 	%rd16, [_Z17tanh_verificationPKfS0_S0_S0_PfS1_S1_S1_iiif_param_6];
	ld.param.u64 	%rd17, [_Z17tanh_verificationPKfS0_S0_S0_PfS1_S1_S1_iiif_param_7];
	ld.param.u32 	%r46, [_Z17tanh_verificationPKfS0_S0_S0_PfS1_S1_S1_iiif_param_8];
	ld.param.u32 	%r47, [_Z17tanh_verificationPKfS0_S0_S0_PfS1_S1_S1_iiif_param_9];
	ld.param.u32 	%r48, [_Z17tanh_verificationPKfS0_S0_S0_PfS1_S1_S1_iiif_param_10];
	cvta.to.global.u64 	%rd1, %rd15;
	cvta.to.global.u64 	%rd2, %rd14;
	cvta.to.global.u64 	%rd3, %rd17;
	cvta.to.global.u64 	%rd4, %rd16;
	mov.u32 	%r233, %ctaid.x;
	div.u32 	%r232, %r233, %r48;
	setp.ge.u32 	%p1, %r232, %r46;
	@%p1 bra 	$L__BB0_46;
	shr.s32 	%r49, %r47, 31;
	shr.u32 	%r50, %r49, 27;
	add.s32 	%r51, %r47, %r50;
	shr.s32 	%r52, %r51, 5;
	mov.u32 	%r53, %tid.x;
	cvt.u64.u32 	%rd5, %r53;
	shl.b32 	%r54, %r47, 3;
	mov.u32 	%r55, shmem;
	add.s32 	%r3, %r55, %r54;
	add.s32 	%r4, %r52, -1;
	and.b32  	%r5, %r52, 7;
	and.b32  	%r6, %r52, 3;
	and.b32  	%r7, %r52, 67108856;
	and.b32  	%r8, %r52, 1;
	and.b32  	%r9, %r52, 67108862;
	neg.s32 	%r10, %r7;
	shl.b32 	%r56, %r53, 2;
	add.s32 	%r57, %r56, %r55;
	add.s32 	%r11, %r57, 512;
	shl.b32 	%r12, %r47, 2;
	cvta.to.global.u64 	%rd6, %rd10;
	cvta.to.global.u64 	%rd7, %rd12;
	cvta.to.global.u64 	%rd8, %rd13;
$L__BB0_2:
	ld.param.u64 	%rd78, [_Z17tanh_verificationPKfS0_S0_S0_PfS1_S1_S1_iiif_param_1];
	setp.lt.s32 	%p2, %r47, 32;
	rem.u32 	%r58, %r233, %r48;
	mad.lo.s32 	%r15, %r232, %r48, %r58;
	mul.wide.s32 	%rd18, %r15, 4;
	add.s64 	%rd19, %rd6, %rd18;
	ld.global.f32 	%f1, [%rd19];
	cvta.to.global.u64 	%rd20, %rd78;
	add.s64 	%rd21, %rd20, %rd18;
	ld.global.f32 	%f2, [%rd21];
	mul.lo.s32 	%r16, %r15, %r47;
	@%p2 bra 	$L__BB0_14;
	setp.lt.u32 	%p3, %r4, 7;
	cvt.s64.s32 	%rd22, %r16;
	add.s64 	%rd9, %rd22, %rd5;
	mov.b32 	%r238, 0;
	@%p3 bra 	$L__BB0_6;
	mov.b32 	%r235, 0;
	mov.u32 	%r234, %r11;
	mov.u32 	%r236, %r10;
$L__BB0_5:
	.pragma "nounroll";
	cvt.u64.u32 	%rd23, %r235;
	add.s64 	%rd24, %rd9, %rd23;
	shl.b64 	%rd25, %rd24, 2;
	add.s64 	%rd26, %rd2, %rd25;
	ld.global.f32 	%f50, [%rd26];
	st.shared.f32 	[%r234+-512], %f50;
	add.s64 	%rd27, %rd1, %rd25;
	ld.global.f32 	%f51, [%rd27];
	add.s32 	%r61, %r234, %r12;
	st.shared.f32 	[%r61+-512], %f51;
	ld.global.f32 	%f52, [%rd26+128];
	st.shared.f32 	[%r234+-384], %f52;
	ld.global.f32 	%f53, [%rd27+128];
	st.shared.f32 	[%r61+-384], %f53;
	ld.global.f32 	%f54, [%rd26+256];
	st.shared.f32 	[%r234+-256], %f54;
	ld.global.f32 	%f55, [%rd27+256];
	st.shared.f32 	[%r61+-256], %f55;
	ld.global.f32 	%f56, [%rd26+384];
	st.shared.f32 	[%r234+-128], %f56;
	ld.global.f32 	%f57, [%rd27+384];
	st.shared.f32 	[%r61+-128], %f57;
	ld.global.f32 	%f58, [%rd26+512];
	st.shared.f32 	[%r234], %f58;
	ld.global.f32 	%f59, [%rd27+512];
	st.shared.f32 	[%r61], %f59;
	ld.global.f32 	%f60, [%rd26+640];
	st.shared.f32 	[%r234+128], %f60;
	ld.global.f32 	%f61, [%rd27+640];
	st.shared.f32 	[%r61+128], %f61;
	ld.global.f32 	%f62, [%rd26+768];
	st.shared.f32 	[%r234+256], %f62;
	ld.global.f32 	%f63, [%rd27+768];
	st.shared.f32 	[%r61+256], %f63;
	ld.global.f32 	%f64, [%rd26+896];
	st.shared.f32 	[%r234+384], %f64;
	ld.global.f32 	%f65, [%rd27+896];
	st.shared.f32 	[%r61+384], %f65;
	add.s32 	%r236, %r236, 8;
	add.s32 	%r235, %r235, 256;
	add.s32 	%r234, %r234, 1024;
	setp.ne.s32 	%p4, %r236, 0;
	mov.u32 	%r238, %r7;
	@%p4 bra 	$L__BB0_5;
$L__BB0_6:
	setp.eq.s32 	%p5, %r5, 0;
	@%p5 bra 	$L__BB0_14;
	add.s32 	%r62, %r5, -1;
	setp.lt.u32 	%p6, %r62, 3;
	@%p6 bra 	$L__BB0_9;
	cvt.u32.u64 	%r63, %rd5;
	shl.b32 	%r64, %r238, 5;
	cvt.u64.u32 	%rd28, %r64;
	add.s64 	%rd29, %rd9, %rd28;
	shl.b64 	%rd30, %rd29, 2;
	add.s64 	%rd31, %rd2, %rd30;
	ld.global.f32 	%f66, [%rd31];
	add.s32 	%r65, %r64, %r63;
	shl.b32 	%r66, %r65, 2;
	mov.u32 	%r67, shmem;
	add.s32 	%r68, %r67, %r66;
	st.shared.f32 	[%r68], %f66;
	add.s64 	%rd32, %rd1, %rd30;
	ld.global.f32 	%f67, [%rd32];
	add.s32 	%r69, %r68, %r12;
	st.shared.f32 	[%r69], %f67;
	add.s32 	%r70, %r64, 32;
	cvt.u64.u32 	%rd33, %r70;
	add.s64 	%rd34, %rd9, %rd33;
	shl.b64 	%rd35, %rd34, 2;
	add.s64 	%rd36, %rd2, %rd35;
	ld.global.f32 	%f68, [%rd36];
	st.shared.f32 	[%r68+128], %f68;
	add.s64 	%rd37, %rd1, %rd35;
	ld.global.f32 	%f69, [%rd37];
	st.shared.f32 	[%r69+128], %f69;
	add.s32 	%r71, %r64, 64;
	cvt.u64.u32 	%rd38, %r71;
	add.s64 	%rd39, %rd9, %rd38;
	shl.b64 	%rd40, %rd39, 2;
	add.s64 	%rd41, %rd2, %rd40;
	ld.global.f32 	%f70, [%rd41];
	st.shared.f32 	[%r68+256], %f70;
	add.s64 	%rd42, %rd1, %rd40;
	ld.global.f32 	%f71, [%rd42];
	st.shared.f32 	[%r69+256], %f71;
	add.s32 	%r72, %r64, 96;
	cvt.u64.u32 	%rd43, %r72;
	add.s64 	%rd44, %rd9, %rd43;
	shl.b64 	%rd45, %rd44, 2;
	add.s64 	%rd46, %rd2, %rd45;
	ld.global.f32 	%f72, [%rd46];
	st.shared.f32 	[%r68+384], %f72;
	add.s64 	%rd47, %rd1, %rd45;
	ld.global.f32 	%f73, [%rd47];
	st.shared.f32 	[%r69+384], %f73;
	add.s32 	%r238, %r238, 4;
$L__BB0_9:
	setp.eq.s32 	%p7, %r6, 0;
	@%p7 bra 	$L__BB0_14;
	setp.eq.s32 	%p8, %r6, 1;
	@%p8 bra 	$L__BB0_12;
	cvt.u32.u64 	%r73, %rd5;
	shl.b32 	%r74, %r238, 5;
	cvt.u64.u32 	%rd48, %r74;
	add.s64 	%rd49, %rd9, %rd48;
	shl.b64 	%rd50, %rd49, 2;
	add.s64 	%rd51, %rd2, %rd50;
	ld.global.f32 	%f74, [%rd51];
	add.s32 	%r75, %r74, %r73;
	shl.b32 	%r76, %r75, 2;
	mov.u32 	%r77, shmem;
	add.s32 	%r78, %r77, %r76;
	st.shared.f32 	[%r78], %f74;
	add.s64 	%rd52, %rd1, %rd50;
	ld.global.f32 	%f75, [%rd52];
	add.s32 	%r79, %r78, %r12;
	st.shared.f32 	[%r79], %f75;
	add.s32 	%r80, %r74, 32;
	cvt.u64.u32 	%rd53, %r80;
	add.s64 	%rd54, %rd9, %rd53;
	shl.b64 	%rd55, %rd54, 2;
	add.s64 	%rd56, %rd2, %rd55;
	ld.global.f32 	%f76, [%rd56];
	st.shared.f32 	[%r78+128], %f76;
	add.s64 	%rd57, %rd1, %rd55;
	ld.global.f32 	%f77, [%rd57];
	st.shared.f32 	[%r79+128], %f77;
	add.s32 	%r238, %r238, 2;
$L__BB0_12:
	setp.eq.s32 	%p9, %r8, 0;
	@%p9 bra 	$L__BB0_14;
	cvt.u32.u64 	%r81, %rd5;
	shl.b32 	%r82, %r238, 5;
	cvt.u64.u32 	%rd58, %r82;
	add.s64 	%rd59, %rd9, %rd58;
	shl.b64 	%rd60, %rd59, 2;
	add.s64 	%rd61, %rd2, %rd60;
	ld.global.f32 	%f78, [%rd61];
	add.s32 	%r83, %r82, %r81;
	shl.b32 	%r84, %r83, 2;
	mov.u32 	%r85, shmem;
	add.s32 	%r86, %r85, %r84;
	st.shared.f32 	[%r86], %f78;
	add.s64 	%rd62, %rd1, %rd60;
	ld.global.f32 	%f79, [%rd62];
	add.s32 	%r87, %r86, %r12;
	st.shared.f32 	[%r87], %f79;
$L__BB0_14:
	setp.lt.s32 	%p10, %r47, 32;
	bar.sync 	0;
	mov.f32 	%f655, 0f00000000;
	mov.f32 	%f656, %f655;
	@%p10 bra 	$L__BB0_21;
	setp.eq.s32 	%p11, %r4, 0;
	mov.f32 	%f656, 0f00000000;
	mov.b32 	%r241, 0;
	mov.f32 	%f655, %f656;
	@%p11 bra 	$L__BB0_19;
	mov.f32 	%f656, 0f00000000;
	mov.b32 	%r240, 0;
$L__BB0_17:
	cvt.u32.u64 	%r90, %rd5;
	setp.eq.s32 	%p12, %r90, 0;
	shl.b32 	%r91, %r240, 5;
	add.s32 	%r92, %r91, %r90;
	add.s32 	%r93, %r92, %r47;
	shl.b32 	%r94, %r93, 2;
	mov.u32 	%r95, shmem;
	add.s32 	%r96, %r95, %r94;
	ld.shared.f32 	%f84, [%r96];
	mul.f32 	%f85, %f84, %f84;
	shl.b32 	%r97, %r92, 2;
	add.s32 	%r98, %r95, %r97;
	ld.shared.f32 	%f86, [%r98];
	mul.f32 	%f87, %f86, %f86;
	mov.b32 	%r99, %f87;
	shfl.sync.down.b32	%r100|%p13, %r99, 16, 31, -1;
	mov.b32 	%f88, %r100;
	add.f32 	%f89, %f87, %f88;
	mov.b32 	%r101, %f85;
	shfl.sync.down.b32	%r102|%p14, %r101, 16, 31, -1;
	mov.b32 	%f90, %r102;
	add.f32 	%f91, %f85, %f90;
	mov.b32 	%r103, %f89;
	shfl.sync.down.b32	%r104|%p15, %r103, 8, 31, -1;
	mov.b32 	%f92, %r104;
	add.f32 	%f93, %f89, %f92;
	mov.b32 	%r105, %f91;
	shfl.sync.down.b32	%r106|%p16, %r105, 8, 31, -1;
	mov.b32 	%f94, %r106;
	add.f32 	%f95, %f91, %f94;
	mov.b32 	%r107, %f93;
	shfl.sync.down.b32	%r108|%p17, %r107, 4, 31, -1;
	mov.b32 	%f96, %r108;
	add.f32 	%f97, %f93, %f96;
	mov.b32 	%r109, %f95;
	shfl.sync.down.b32	%r110|%p18, %r109, 4, 31, -1;
	mov.b32 	%f98, %r110;
	add.f32 	%f99, %f95, %f98;
	mov.b32 	%r111, %f97;
	shfl.sync.down.b32	%r112|%p19, %r111, 2, 31, -1;
	mov.b32 	%f100, %r112;
	add.f32 	%f101, %f97, %f100;
	mov.b32 	%r113, %f99;
	shfl.sync.down.b32	%r114|%p20, %r113, 2, 31, -1;
	mov.b32 	%f102, %r114;
	add.f32 	%f103, %f99, %f102;
	mov.b32 	%r115, %f101;
	shfl.sync.down.b32	%r116|%p21, %r115, 1, 31, -1;
	mov.b32 	%f104, %r116;
	add.f32 	%f105, %f101, %f104;
	mov.b32 	%r117, %f103;
	shfl.sync.down.b32	%r118|%p22, %r117, 1, 31, -1;
	mov.b32 	%f106, %r118;
	add.f32 	%f107, %f103, %f106;
	add.f32 	%f108, %f655, %f105;
	add.f32 	%f109, %f656, %f107;
	ld.shared.f32 	%f110, [%r96+128];
	mul.f32 	%f111, %f110, %f110;
	ld.shared.f32 	%f112, [%r98+128];
	mul.f32 	%f113, %f112, %f112;
	mov.b32 	%r119, %f113;
	shfl.sync.down.b32	%r120|%p23, %r119, 16, 31, -1;
	mov.b32 	%f114, %r120;
	add.f32 	%f115, %f113, %f114;
	mov.b32 	%r121, %f111;
	shfl.sync.down.b32	%r122|%p24, %r121, 16, 31, -1;
	mov.b32 	%f116, %r122;
	add.f32 	%f117, %f111, %f116;
	mov.b32 	%r123, %f115;
	shfl.sync.down.b32	%r124|%p25, %r123, 8, 31, -1;
	mov.b32 	%f118, %r124;
	add.f32 	%f119, %f115, %f118;
	mov.b32 	%r125, %f117;
	shfl.sync.down.b32	%r126|%p26, %r125, 8, 31, -1;
	mov.b32 	%f120, %r126;
	add.f32 	%f121, %f117, %f120;
	mov.b32 	%r127, %f119;
	shfl.sync.down.b32	%r128|%p27, %r127, 4, 31, -1;
	mov.b32 	%f122, %r128;
	add.f32 	%f123, %f119, %f122;
	mov.b32 	%r129, %f121;
	shfl.sync.down.b32	%r130|%p28, %r129, 4, 31, -1;
	mov.b32 	%f124, %r130;
	add.f32 	%f125, %f121, %f124;
	mov.b32 	%r131, %f123;
	shfl.sync.down.b32	%r132|%p29, %r131, 2, 31, -1;
	mov.b32 	%f126, %r132;
	add.f32 	%f127, %f123, %f126;
	mov.b32 	%r133, %f125;
	shfl.sync.down.b32	%r134|%p30, %r133, 2, 31, -1;
	mov.b32 	%f128, %r134;
	add.f32 	%f129, %f125, %f128;
	mov.b32 	%r135, %f127;
	shfl.sync.down.b32	%r136|%p31, %r135, 1, 31, -1;
	mov.b32 	%f130, %r136;
	add.f32 	%f131, %f127, %f130;
	mov.b32 	%r137, %f129;
	shfl.sync.down.b32	%r138|%p32, %r137, 1, 31, -1;
	mov.b32 	%f132, %r138;
	add.f32 	%f133, %f129, %f132;
	add.f32 	%f134, %f108, %f131;
	add.f32 	%f135, %f109, %f133;
	selp.f32 	%f655, %f134, %f655, %p12;
	selp.f32 	%f656, %f135, %f656, %p12;
	add.s32 	%r240, %r240, 2;
	setp.ne.s32 	%p33, %r240, %r9;
	@%p33 bra 	$L__BB0_17;
	shl.b32 	%r241, %r9, 5;
$L__BB0_19:
	setp.eq.s32 	%p34, %r8, 0;
	@%p34 bra 	$L__BB0_21;
	cvt.u32.u64 	%r139, %rd5;
	setp.eq.s32 	%p35, %r139, 0;
	add.s32 	%r140, %r241, %r139;
	add.s32 	%r141, %r140, %r47;
	shl.b32 	%r142, %r141, 2;
	mov.u32 	%r143, shmem;
	add.s32 	%r144, %r143, %r142;
	ld.shared.f32 	%f136, [%r144];
	mul.f32 	%f137, %f136, %f136;
	shl.b32 	%r145, %r140, 2;
	add.s32 	%r146, %r143, %r145;
	ld.shared.f32 	%f138, [%r146];
	mul.f32 	%f139, %f138, %f138;
	mov.b32 	%r147, %f139;
	shfl.sync.down.b32	%r148|%p36, %r147, 16, 31, -1;
	mov.b32 	%f140, %r148;
	add.f32 	%f141, %f139, %f140;
	mov.b32 	%r149, %f137;
	shfl.sync.down.b32	%r150|%p37, %r149, 16, 31, -1;
	mov.b32 	%f142, %r150;
	add.f32 	%f143, %f137, %f142;
	mov.b32 	%r151, %f141;
	shfl.sync.down.b32	%r152|%p38, %r151, 8, 31, -1;
	mov.b32 	%f144, %r152;
	add.f32 	%f145, %f141, %f144;
	mov.b32 	%r153, %f143;
	shfl.sync.down.b32	%r154|%p39, %r153, 8, 31, -1;
	mov.b32 	%f146, %r154;
	add.f32 	%f147, %f143, %f146;
	mov.b32 	%r155, %f145;
	shfl.sync.down.b32	%r156|%p40, %r155, 4, 31, -1;
	mov.b32 	%f148, %r156;
	add.f32 	%f149, %f145, %f148;
	mov.b32 	%r157, %f147;
	shfl.sync.down.b32	%r158|%p41, %r157, 4, 31, -1;
	mov.b32 	%f150, %r158;
	add.f32 	%f151, %f147, %f150;
	mov.b32 	%r159, %f149;
	shfl.sync.down.b32	%r160|%p42, %r159, 2, 31, -1;
	mov.b32 	%f152, %r160;
	add.f32 	%f153, %f149, %f152;
	mov.b32 	%r161, %f151;
	shfl.sync.down.b32	%r162|%p43, %r161, 2, 31, -1;
	mov.b32 	%f154, %r162;
	add.f32 	%f155, %f151, %f154;
	mov.b32 	%r163, %f153;
	shfl.sync.down.b32	%r164|%p44, %r163, 1, 31, -1;
	mov.b32 	%f156, %r164;
	add.f32 	%f157, %f153, %f156;
	mov.b32 	%r165, %f155;
	shfl.sync.down.b32	%r166|%p45, %r165, 1, 31, -1;
	mov.b32 	%f158, %r166;
	add.f32 	%f159, %f155, %f158;
	add.f32 	%f160, %f655, %f157;
	add.f32 	%f161, %f656, %f159;
	selp.f32 	%f655, %f160, %f655, %p35;
	selp.f32 	%f656, %f161, %f656, %p35;
$L__BB0_21:
	cvt.u32.u64 	%r167, %rd5;
	setp.ne.s32 	%p46, %r167, 0;
	@%p46 bra 	$L__BB0_23;
	ld.param.f32 	%f648, [_Z17tanh_verificationPKfS0_S0_S0_PfS1_S1_S1_iiif_param_11];
	sqrt.rn.f32 	%f162, %f655;
	mul.f32 	%f163, %f648, %f162;
	sub.f32 	%f164, %f1, %f163;
	sqrt.rn.f32 	%f165, %f656;
	fma.rn.f32 	%f166, %f648, %f165, %f2;
	st.shared.v2.f32 	[%r3], {%f164, %f166};
$L__BB0_23:
	bar.sync 	0;
	ld.shared.v2.f32 	{%f15, %f661}, [%r3];
	setp.geu.f32 	%p47, %f661, 0f00000000;
	@%p47 bra 	$L__BB0_25;
	add.f32 	%f507, %f15, %f661;
	mul.f32 	%f508, %f507, 0f3F000000;
	mul.f32 	%f509, %f508, 0fC0000000;
	fma.rn.f32 	%f510, %f509, 0f3BBB989D, 0f3F000000;
	cvt.sat.f32.f32 	%f511, %f510;
	mov.f32 	%f512, 0f4B400001;
	mov.f32 	%f513, 0f437C0000;
	fma.rm.f32 	%f514, %f511, %f513, %f512;
	add.f32 	%f515, %f514, 0fCB40007F;
	neg.f32 	%f516, %f515;
	fma.rn.f32 	%f517, %f509, 0f3FB8AA3B, %f516;
	fma.rn.f32 	%f518, %f509, 0f32A57060, %f517;
	mov.b32 	%r190, %f514;
	shl.b32 	%r191, %r190, 23;
	mov.b32 	%f519, %r191;
	ex2.approx.ftz.f32 	%f520, %f518;
	fma.rn.f32 	%f521, %f520, %f519, 0f3F800000;
	fma.rn.f32 	%f522, %f508, 0fBBBB989D, 0f3F000000;
	cvt.sat.f32.f32 	%f523, %f522;
	fma.rm.f32 	%f524, %f523, %f513, %f512;
	add.f32 	%f525, %f524, 0fCB40007F;
	neg.f32 	%f526, %f525;
	fma.rn.f32 	%f527, %f508, 0fBFB8AA3B, %f526;
	fma.rn.f32 	%f528, %f508, 0fB2A57060, %f527;
	mov.b32 	%r192, %f524;
	shl.b32 	%r193, %r192, 23;
	mov.b32 	%f529, %r193;
	ex2.approx.ftz.f32 	%f530, %f528;
	mul.f32 	%f531, %f530, %f529;
	fma.rn.f32 	%f532, %f530, %f529, %f531;
	div.rn.f32 	%f533, %f521, %f532;
	mul.f32 	%f534, %f533, %f533;
	rcp.rn.f32 	%f663, %f534;
	abs.f32 	%f535, %f508;
	mul.f32 	%f536, %f535, 0f4038AA3B;
	ex2.approx.ftz.f32 	%f537, %f536;
	add.f32 	%f538, %f537, 0f3F800000;
	rcp.approx.ftz.f32 	%f539, %f538;
	fma.rn.f32 	%f540, %f539, 0fC0000000, 0f3F800000;
	setp.ge.f32 	%p77, %f535, 0f41102CB4;
	selp.f32 	%f541, 0f3F800000, %f540, %p77;
	copysign.f32 	%f542, %f508, %f541;
	mul.f32 	%f543, %f508, %f508;
	fma.rn.f32 	%f544, %f543, 0f3C80F082, 0fBD563CAE;
	fma.rn.f32 	%f545, %f544, %f543, 0f3E085941;
	fma.rn.f32 	%f546, %f545, %f543, 0fBEAAA9ED;
	fma.rn.f32 	%f547, %f546, %f543, 0f00000000;
	fma.rn.f32 	%f548, %f547, %f508, %f508;
	setp.ge.f32 	%p78, %f535, 0f3F19999A;
	selp.f32 	%f549, %f542, %f548, %p78;
	mul.f32 	%f550, %f508, %f663;
	sub.f32 	%f665, %f549, %f550;
	abs.f32 	%f551, %f661;
	mul.f32 	%f552, %f551, 0f4038AA3B;
	ex2.approx.ftz.f32 	%f553, %f552;
	add.f32 	%f554, %f553, 0f3F800000;
	rcp.approx.ftz.f32 	%f555, %f554;
	fma.rn.f32 	%f556, %f555, 0fC0000000, 0f3F800000;
	setp.ge.f32 	%p79, %f551, 0f41102CB4;
	abs.f32 	%f557, %f556;
	neg.f32 	%f558, %f557;
	selp.f32 	%f559, 0fBF800000, %f558, %p79;
	mul.f32 	%f560, %f661, %f661;
	fma.rn.f32 	%f561, %f560, 0f3C80F082, 0fBD563CAE;
	fma.rn.f32 	%f562, %f561, %f560, 0f3E085941;
	fma.rn.f32 	%f563, %f562, %f560, 0fBEAAA9ED;
	fma.rn.f32 	%f564, %f563, %f560, 0f00000000;
	fma.rn.f32 	%f565, %f564, %f661, %f661;
	setp.ge.f32 	%p80, %f551, 0f3F19999A;
	selp.f32 	%f566, %f559, %f565, %p80;
	abs.f32 	%f567, %f15;
	mul.f32 	%f568, %f567, 0f4038AA3B;
	ex2.approx.ftz.f32 	%f569, %f568;
	add.f32 	%f570, %f569, 0f3F800000;
	rcp.approx.ftz.f32 	%f571, %f570;
	fma.rn.f32 	%f572, %f571, 0fC0000000, 0f3F800000;
	setp.ge.f32 	%p81, %f567, 0f41102CB4;
	selp.f32 	%f573, 0f3F800000, %f572, %p81;
	copysign.f32 	%f574, %f15, %f573;
	mul.f32 	%f575, %f15, %f15;
	fma.rn.f32 	%f576, %f575, 0f3C80F082, 0fBD563CAE;
	fma.rn.f32 	%f577, %f576, %f575, 0f3E085941;
	fma.rn.f32 	%f578, %f577, %f575, 0fBEAAA9ED;
	fma.rn.f32 	%f579, %f578, %f575, 0f00000000;
	fma.rn.f32 	%f580, %f579, %f15, %f15;
	setp.ge.f32 	%p82, %f567, 0f3F19999A;
	selp.f32 	%f581, %f574, %f580, %p82;
	sub.f32 	%f582, %f566, %f581;
	sub.f32 	%f583, %f661, %f15;
	add.f32 	%f584, %f583, 0f2B8CBCCC;
	div.rn.f32 	%f664, %f582, %f584;
	mul.f32 	%f585, %f15, %f664;
	sub.f32 	%f666, %f581, %f585;
	bra.uni 	$L__BB0_31;
$L__BB0_25:
	setp.ge.f32 	%p48, %f15, 0f00000000;
	@%p48 bra 	$L__BB0_47;
	mul.f32 	%f657, %f15, 0f3F000000;
	abs.f32 	%f246, %f661;
	mul.f32 	%f247, %f246, 0f4038AA3B;
	ex2.approx.ftz.f32 	%f248, %f247;
	add.f32 	%f249, %f248, 0f3F800000;
	rcp.approx.ftz.f32 	%f250, %f249;
	fma.rn.f32 	%f251, %f250, 0fC0000000, 0f3F800000;
	setp.ge.f32 	%p55, %f246, 0f41102CB4;
	selp.f32 	%f252, 0f3F800000, %f251, %p55;
	copysign.f32 	%f253, %f661, %f252;
	mul.f32 	%f254, %f661, %f661;
	fma.rn.f32 	%f255, %f254, 0f3C80F082, 0fBD563CAE;
	fma.rn.f32 	%f256, %f255, %f254, 0f3E085941;
	fma.rn.f32 	%f257, %f256, %f254, 0fBEAAA9ED;
	fma.rn.f32 	%f258, %f257, %f254, 0f00000000;
	fma.rn.f32 	%f259, %f258, %f661, %f661;
	setp.ge.f32 	%p56, %f246, 0f3F19999A;
	selp.f32 	%f22, %f253, %f259, %p56;
	mov.f32 	%f658, 0f00000000;
	mov.b32 	%r242, 0;
	mov.f32 	%f659, %f15;
$L__BB0_27:
	abs.f32 	%f260, %f657;
	mul.f32 	%f261, %f260, 0f4038AA3B;
	ex2.approx.ftz.f32 	%f262, %f261;
	add.f32 	%f263, %f262, 0f3F800000;
	rcp.approx.ftz.f32 	%f264, %f263;
	fma.rn.f32 	%f265, %f264, 0fC0000000, 0f3F800000;
	setp.ge.f32 	%p57, %f260, 0f41102CB4;
	selp.f32 	%f266, 0f3F800000, %f265, %p57;
	copysign.f32 	%f267, %f657, %f266;
	mul.f32 	%f268, %f657, %f657;
	fma.rn.f32 	%f269, %f268, 0f3C80F082, 0fBD563CAE;
	fma.rn.f32 	%f270, %f269, %f268, 0f3E085941;
	fma.rn.f32 	%f271, %f270, %f268, 0fBEAAA9ED;
	fma.rn.f32 	%f272, %f271, %f268, 0f00000000;
	fma.rn.f32 	%f273, %f272, %f657, %f657;
	setp.ge.f32 	%p58, %f260, 0f3F19999A;
	selp.f32 	%f274, %f267, %f273, %p58;
	sub.f32 	%f275, %f22, %f274;
	sub.f32 	%f276, %f661, %f657;
	add.f32 	%f277, %f276, 0f2B8CBCCC;
	div.rn.f32 	%f278, %f275, %f277;
	mul.f32 	%f279, %f657, 0fC0000000;
	fma.rn.f32 	%f280, %f279, 0f3BBB989D, 0f3F000000;
	cvt.sat.f32.f32 	%f281, %f280;
	mov.f32 	%f282, 0f4B400001;
	mov.f32 	%f283, 0f437C0000;
	fma.rm.f32 	%f284, %f281, %f283, %f282;
	add.f32 	%f285, %f284, 0fCB40007F;
	neg.f32 	%f286, %f285;
	fma.rn.f32 	%f287, %f279, 0f3FB8AA3B, %f286;
	fma.rn.f32 	%f288, %f279, 0f32A57060, %f287;
	mov.b32 	%r173, %f284;
	shl.b32 	%r174, %r173, 23;
	mov.b32 	%f289, %r174;
	ex2.approx.ftz.f32 	%f290, %f288;
	fma.rn.f32 	%f291, %f290, %f289, 0f3F800000;
	fma.rn.f32 	%f292, %f657, 0fBBBB989D, 0f3F000000;
	cvt.sat.f32.f32 	%f293, %f292;
	fma.rm.f32 	%f294, %f293, %f283, %f282;
	add.f32 	%f295, %f294, 0fCB40007F;
	neg.f32 	%f296, %f295;
	fma.rn.f32 	%f297, %f657, 0fBFB8AA3B, %f296;
	fma.rn.f32 	%f298, %f657, 0fB2A57060, %f297;
	mov.b32 	%r175, %f294;
	shl.b32 	%r176, %r175, 23;
	mov.b32 	%f299, %r176;
	ex2.approx.ftz.f32 	%f300, %f298;
	mul.f32 	%f301, %f300, %f299;
	fma.rn.f32 	%f302, %f300, %f299, %f301;
	div.rn.f32 	%f303, %f291, %f302;
	mul.f32 	%f304, %f303, %f303;
	rcp.rn.f32 	%f305, %f304;
	setp.gt.f32 	%p59, %f278, %f305;
	selp.f32 	%f306, %f658, %f659, %p59;
	selp.f32 	%f307, %f657, %f659, %p59;
	selp.f32 	%f308, %f658, %f657, %p59;
	add.f32 	%f309, %f657, %f306;
	mul.f32 	%f310, %f309, 0f3F000000;
	abs.f32 	%f311, %f310;
	mul.f32 	%f312, %f311, 0f4038AA3B;
	ex2.approx.ftz.f32 	%f313, %f312;
	add.f32 	%f314, %f313, 0f3F800000;
	rcp.approx.ftz.f32 	%f315, %f314;
	fma.rn.f32 	%f316, %f315, 0fC0000000, 0f3F800000;
	setp.ge.f32 	%p60, %f311, 0f41102CB4;
	selp.f32 	%f317, 0f3F800000, %f316, %p60;
	copysign.f32 	%f318, %f310, %f317;
	mul.f32 	%f319, %f310, %f310;
	fma.rn.f32 	%f320, %f319, 0f3C80F082, 0fBD563CAE;
	fma.rn.f32 	%f321, %f320, %f319, 0f3E085941;
	fma.rn.f32 	%f322, %f321, %f319, 0fBEAAA9ED;
	fma.rn.f32 	%f323, %f322, %f319, 0f00000000;
	fma.rn.f32 	%f324, %f323, %f310, %f310;
	setp.ge.f32 	%p61, %f311, 0f3F19999A;
	selp.f32 	%f325, %f318, %f324, %p61;
	sub.f32 	%f326, %f22, %f325;
	sub.f32 	%f327, %f661, %f310;
	add.f32 	%f328, %f327, 0f2B8CBCCC;
	div.rn.f32 	%f329, %f326, %f328;
	mul.f32 	%f330, %f310, 0fC0000000;
	fma.rn.f32 	%f331, %f330, 0f3BBB989D, 0f3F000000;
	cvt.sat.f32.f32 	%f332, %f331;
	fma.rm.f32 	%f333, %f332, %f283, %f282;
	add.f32 	%f334, %f333, 0fCB40007F;
	neg.f32 	%f335, %f334;
	fma.rn.f32 	%f336, %f330, 0f3FB8AA3B, %f335;
	fma.rn.f32 	%f337, %f330, 0f32A57060, %f336;
	mov.b32 	%r177, %f333;
	shl.b32 	%r178, %r177, 23;
	mov.b32 	%f338, %r178;
	ex2.approx.ftz.f32 	%f339, %f337;
	fma.rn.f32 	%f340, %f339, %f338, 0f3F800000;
	fma.rn.f32 	%f341, %f310, 0fBBBB989D, 0f3F000000;
	cvt.sat.f32.f32 	%f342, %f341;
	fma.rm.f32 	%f343, %f342, %f283, %f282;
	add.f32 	%f344, %f343, 0fCB40007F;
	neg.f32 	%f345, %f344;
	fma.rn.f32 	%f346, %f310, 0fBFB8AA3B, %f345;
	fma.rn.f32 	%f347, %f310, 0fB2A57060, %f346;
	mov.b32 	%r179, %f343;
	shl.b32 	%r180, %r179, 23;
	mov.b32 	%f348, %r180;
	ex2.approx.ftz.f32 	%f349, %f347;
	mul.f32 	%f350, %f349, %f348;
	fma.rn.f32 	%f351, %f349, %f348, %f350;
	div.rn.f32 	%f352, %f340, %f351;
	mul.f32 	%f353, %f352, %f352;
	rcp.rn.f32 	%f354, %f353;
	setp.gt.f32 	%p62, %f329, %f354;
	selp.f32 	%f355, %f308, %f307, %p62;
	selp.f32 	%f659, %f310, %f307, %p62;
	selp.f32 	%f658, %f308, %f310, %p62;
	add.f32 	%f356, %f310, %f355;
	add.s32 	%r242, %r242, 2;
	mul.f32 	%f657, %f356, 0f3F000000;
	setp.ne.s32 	%p63, %r242, 10;
	@%p63 bra 	$L__BB0_27;
	abs.f32 	%f358, %f657;
	mul.f32 	%f359, %f358, 0f4038AA3B;
	ex2.approx.ftz.f32 	%f360, %f359;
	add.f32 	%f361, %f360, 0f3F800000;
	rcp.approx.ftz.f32 	%f362, %f361;
	fma.rn.f32 	%f363, %f362, 0fC0000000, 0f3F800000;
	setp.ge.f32 	%p64, %f358, 0f41102CB4;
	selp.f32 	%f364, 0f3F800000, %f363, %p64;
	copysign.f32 	%f365, %f657, %f364;
	mul.f32 	%f366, %f657, %f657;
	fma.rn.f32 	%f367, %f366, 0f3C80F082, 0fBD563CAE;
	fma.rn.f32 	%f368, %f367, %f366, 0f3E085941;
	fma.rn.f32 	%f369, %f368, %f366, 0fBEAAA9ED;
	fma.rn.f32 	%f370, %f369, %f366, 0f00000000;
	fma.rn.f32 	%f371, %f370, %f657, %f657;
	setp.ge.f32 	%p65, %f358, 0f3F19999A;
	selp.f32 	%f372, %f365, %f371, %p65;
	sub.f32 	%f373, %f372, %f22;
	sub.f32 	%f374, %f657, %f661;
	add.f32 	%f375, %f374, 0f2B8CBCCC;
	div.rn.f32 	%f663, %f373, %f375;
	mul.f32 	%f376, %f657, %f663;
	sub.f32 	%f665, %f372, %f376;
	mul.f32 	%f660, %f661, 0f3F000000;
	abs.f32 	%f377, %f15;
	mul.f32 	%f378, %f377, 0f4038AA3B;
	ex2.approx.ftz.f32 	%f379, %f378;
	add.f32 	%f380, %f379, 0f3F800000;
	rcp.approx.ftz.f32 	%f381, %f380;
	fma.rn.f32 	%f382, %f381, 0fC0000000, 0f3F800000;
	setp.ge.f32 	%p66, %f377, 0f41102CB4;
	selp.f32 	%f383, 0f3F800000, %f382, %p66;
	copysign.f32 	%f384, %f15, %f383;
	mul.f32 	%f385, %f15, %f15;
	fma.rn.f32 	%f386, %f385, 0f3C80F082, 0fBD563CAE;
	fma.rn.f32 	%f387, %f386, %f385, 0f3E085941;
	fma.rn.f32 	%f388, %f387, %f385, 0fBEAAA9ED;
	fma.rn.f32 	%f389, %f388, %f385, 0f00000000;
	fma.rn.f32 	%f390, %f389, %f15, %f15;
	setp.ge.f32 	%p67, %f377, 0f3F19999A;
	selp.f32 	%f36, %f384, %f390, %p67;
	mov.f32 	%f662, 0f00000000;
	mov.b32 	%r243, 0;
$L__BB0_29:
	abs.f32 	%f391, %f660;
	mul.f32 	%f392, %f391, 0f4038AA3B;
	ex2.approx.ftz.f32 	%f393, %f392;
	add.f32 	%f394, %f393, 0f3F800000;
	rcp.approx.ftz.f32 	%f395, %f394;
	fma.rn.f32 	%f396, %f395, 0fC0000000, 0f3F800000;
	setp.ge.f32 	%p68, %f391, 0f41102CB4;
	selp.f32 	%f397, 0f3F800000, %f396, %p68;
	copysign.f32 	%f398, %f660, %f397;
	mul.f32 	%f399, %f660, %f660;
	fma.rn.f32 	%f400, %f399, 0f3C80F082, 0fBD563CAE;
	fma.rn.f32 	%f401, %f400, %f399, 0f3E085941;
	fma.rn.f32 	%f402, %f401, %f399, 0fBEAAA9ED;
	fma.rn.f32 	%f403, %f402, %f399, 0f00000000;
	fma.rn.f32 	%f404, %f403, %f660, %f660;
	setp.ge.f32 	%p69, %f391, 0f3F19999A;
	selp.f32 	%f405, %f398, %f404, %p69;
	sub.f32 	%f406, %f405, %f36;
	sub.f32 	%f407, %f660, %f15;
	add.f32 	%f408, %f407, 0f2B8CBCCC;
	div.rn.f32 	%f409, %f406, %f408;
	mul.f32 	%f410, %f660, 0fC0000000;
	fma.rn.f32 	%f411, %f410, 0f3BBB989D, 0f3F000000;
	cvt.sat.f32.f32 	%f412, %f411;
	mov.f32 	%f413, 0f4B400001;
	mov.f32 	%f414, 0f437C0000;
	fma.rm.f32 	%f415, %f412, %f414, %f413;
	add.f32 	%f416, %f415, 0fCB40007F;
	neg.f32 	%f417, %f416;
	fma.rn.f32 	%f418, %f410, 0f3FB8AA3B, %f417;
	fma.rn.f32 	%f419, %f410, 0f32A57060, %f418;
	mov.b32 	%r182, %f415;
	shl.b32 	%r183, %r182, 23;
	mov.b32 	%f420, %r183;
	ex2.approx.ftz.f32 	%f421, %f419;
	fma.rn.f32 	%f422, %f421, %f420, 0f3F800000;
	fma.rn.f32 	%f423, %f660, 0fBBBB989D, 0f3F000000;
	cvt.sat.f32.f32 	%f424, %f423;
	fma.rm.f32 	%f425, %f424, %f414, %f413;
	add.f32 	%f426, %f425, 0fCB40007F;
	neg.f32 	%f427, %f426;
	fma.rn.f32 	%f428, %f660, 0fBFB8AA3B, %f427;
	fma.rn.f32 	%f429, %f660, 0fB2A57060, %f428;
	mov.b32 	%r184, %f425;
	shl.b32 	%r185, %r184, 23;
	mov.b32 	%f430, %r185;
	ex2.approx.ftz.f32 	%f431, %f429;
	mul.f32 	%f432, %f431, %f430;
	fma.rn.f32 	%f433, %f431, %f430, %f432;
	div.rn.f32 	%f434, %f422, %f433;
	mul.f32 	%f435, %f434, %f434;
	rcp.rn.f32 	%f436, %f435;
	setp.gt.f32 	%p70, %f409, %f436;
	selp.f32 	%f437, %f662, %f661, %p70;
	selp.f32 	%f438, %f662, %f660, %p70;
	selp.f32 	%f439, %f660, %f661, %p70;
	add.f32 	%f440, %f660, %f437;
	mul.f32 	%f441, %f440, 0f3F000000;
	abs.f32 	%f442, %f441;
	mul.f32 	%f443, %f442, 0f4038AA3B;
	ex2.approx.ftz.f32 	%f444, %f443;
	add.f32 	%f445, %f444, 0f3F800000;
	rcp.approx.ftz.f32 	%f446, %f445;
	fma.rn.f32 	%f447, %f446, 0fC0000000, 0f3F800000;
	setp.ge.f32 	%p71, %f442, 0f41102CB4;
	selp.f32 	%f448, 0f3F800000, %f447, %p71;
	copysign.f32 	%f449, %f441, %f448;
	mul.f32 	%f450, %f441, %f441;
	fma.rn.f32 	%f451, %f450, 0f3C80F082, 0fBD563CAE;
	fma.rn.f32 	%f452, %f451, %f450, 0f3E085941;
	fma.rn.f32 	%f453, %f452, %f450, 0fBEAAA9ED;
	fma.rn.f32 	%f454, %f453, %f450, 0f00000000;
	fma.rn.f32 	%f455, %f454, %f441, %f441;
	setp.ge.f32 	%p72, %f442, 0f3F19999A;
	selp.f32 	%f456, %f449, %f455, %p72;
	sub.f32 	%f457, %f456, %f36;
	sub.f32 	%f458, %f441, %f15;
	add.f32 	%f459, %f458, 0f2B8CBCCC;
	div.rn.f32 	%f460, %f457, %f459;
	mul.f32 	%f461, %f441, 0fC0000000;
	fma.rn.f32 	%f462, %f461, 0f3BBB989D, 0f3F000000;
	cvt.sat.f32.f32 	%f463, %f462;
	fma.rm.f32 	%f464, %f463, %f414, %f413;
	add.f32 	%f465, %f464, 0fCB40007F;
	neg.f32 	%f466, %f465;
	fma.rn.f32 	%f467, %f461, 0f3FB8AA3B, %f466;
	fma.rn.f32 	%f468, %f461, 0f32A57060, %f467;
	mov.b32 	%r186, %f464;
	shl.b32 	%r187, %r186, 23;
	mov.b32 	%f469, %r187;
	ex2.approx.ftz.f32 	%f470, %f468;
	fma.rn.f32 	%f471, %f470, %f469, 0f3F800000;
	fma.rn.f32 	%f472, %f441, 0fBBBB989D, 0f3F000000;
	cvt.sat.f32.f32 	%f473, %f472;
	fma.rm.f32 	%f474, %f473, %f414, %f413;
	add.f32 	%f475, %f474, 0fCB40007F;
	neg.f32 	%f476, %f475;
	fma.rn.f32 	%f477, %f441, 0fBFB8AA3B, %f476;
	fma.rn.f32 	%f478, %f441, 0fB2A57060, %f477;
	mov.b32 	%r188, %f474;
	shl.b32 	%r189, %r188, 23;
	mov.b32 	%f479, %r189;
	ex2.approx.ftz.f32 	%f480, %f478;
	mul.f32 	%f481, %f480, %f479;
	fma.rn.f32 	%f482, %f480, %f479, %f481;
	div.rn.f32 	%f483, %f471, %f482;
	mul.f32 	%f484, %f483, %f483;
	rcp.rn.f32 	%f485, %f484;
	setp.gt.f32 	%p73, %f460, %f485;
	selp.f32 	%f486, %f438, %f439, %p73;
	selp.f32 	%f662, %f438, %f441, %p73;
	selp.f32 	%f661, %f441, %f439, %p73;
	add.f32 	%f487, %f441, %f486;
	add.s32 	%r243, %r243, 2;
	mul.f32 	%f660, %f487, 0f3F000000;
	setp.ne.s32 	%p74, %r243, 10;
	@%p74 bra 	$L__BB0_29;
	abs.f32 	%f488, %f660;
	mul.f32 	%f489, %f488, 0f4038AA3B;
	ex2.approx.ftz.f32 	%f490, %f489;
	add.f32 	%f491, %f490, 0f3F800000;
	rcp.approx.ftz.f32 	%f492, %f491;
	fma.rn.f32 	%f493, %f492, 0fC0000000, 0f3F800000;
	setp.ge.f32 	%p75, %f488, 0f41102CB4;
	selp.f32 	%f494, 0f3F800000, %f493, %p75;
	copysign.f32 	%f495, %f660, %f494;
	mul.f32 	%f496, %f660, %f660;
	fma.rn.f32 	%f497, %f496, 0f3C80F082, 0fBD563CAE;
	fma.rn.f32 	%f498, %f497, %f496, 0f3E085941;
	fma.rn.f32 	%f499, %f498, %f496, 0fBEAAA9ED;
	fma.rn.f32 	%f500, %f499, %f496, 0f00000000;
	fma.rn.f32 	%f501, %f500, %f660, %f660;
	setp.ge.f32 	%p76, %f488, 0f3F19999A;
	selp.f32 	%f502, %f495, %f501, %p76;
	sub.f32 	%f503, %f502, %f36;
	sub.f32 	%f504, %f660, %f15;
	add.f32 	%f505, %f504, 0f2B8CBCCC;
	div.rn.f32 	%f664, %f503, %f505;
	mul.f32 	%f506, %f660, %f664;
	sub.f32 	%f666, %f502, %f506;
$L__BB0_31:
	cvt.u32.u64 	%r194, %rd5;
	setp.ne.s32 	%p83, %r194, 0;
	@%p83 bra 	$L__BB0_33;
	fma.rn.f32 	%f586, %f1, %f663, %f665;
	mul.wide.s32 	%rd63, %r15, 4;
	add.s64 	%rd64, %rd7, %rd63;
	st.global.f32 	[%rd64], %f586;
	fma.rn.f32 	%f587, %f2, %f664, %f666;
	add.s64 	%rd65, %rd8, %rd63;
	st.global.f32 	[%rd65], %f587;
$L__BB0_33:
	setp.lt.s32 	%p84, %r47, 32;
	@%p84 bra 	$L__BB0_45;
	setp.lt.u32 	%p85, %r4, 7;
	add.s32 	%r36, %r16, %r194;
	mov.b32 	%r246, 0;
	@%p85 bra 	$L__BB0_37;
	mov.b32 	%r244, 0;
$L__BB0_36:
	.pragma "nounroll";
	shl.b32 	%r199, %r244, 5;
	add.s32 	%r200, %r36, %r199;
	add.s32 	%r201, %r199, %r194;
	shl.b32 	%r202, %r201, 2;
	mov.u32 	%r203, shmem;
	add.s32 	%r204, %r203, %r202;
	ld.shared.f32 	%f588, [%r204];
	mul.f32 	%f589, %f663, %f588;
	mul.wide.s32 	%rd66, %r200, 4;
	add.s64 	%rd67, %rd4, %rd66;
	st.global.f32 	[%rd67], %f589;
	add.s32 	%r205, %r204, %r12;
	ld.shared.f32 	%f590, [%r205];
	mul.f32 	%f591, %f664, %f590;
	add.s64 	%rd68, %rd3, %rd66;
	st.global.f32 	[%rd68], %f591;
	ld.shared.f32 	%f592, [%r204+128];
	mul.f32 	%f593, %f663, %f592;
	st.global.f32 	[%rd67+128], %f593;
	ld.shared.f32 	%f594, [%r205+128];
	mul.f32 	%f595, %f664, %f594;
	st.global.f32 	[%rd68+128], %f595;
	ld.shared.f32 	%f596, [%r204+256];
	mul.f32 	%f597, %f663, %f596;
	st.global.f32 	[%rd67+256], %f597;
	ld.shared.f32 	%f598, [%r205+256];
	mul.f32 	%f599, %f664, %f598;
	st.global.f32 	[%rd68+256], %f599;
	ld.shared.f32 	%f600, [%r204+384];
	mul.f32 	%f601, %f663, %f600;
	st.global.f32 	[%rd67+384], %f601;
	ld.shared.f32 	%f602, [%r205+384];
	mul.f32 	%f603, %f664, %f602;
	st.global.f32 	[%rd68+384], %f603;
	ld.shared.f32 	%f604, [%r204+512];
	mul.f32 	%f605, %f663, %f604;
	st.global.f32 	[%rd67+512], %f605;
	ld.shared.f32 	%f606, [%r205+512];
	mul.f32 	%f607, %f664, %f606;
	st.global.f32 	[%rd68+512], %f607;
	ld.shared.f32 	%f608, [%r204+640];
	mul.f32 	%f609, %f663, %f608;
	st.global.f32 	[%rd67+640], %f609;
	ld.shared.f32 	%f610, [%r205+640];
	mul.f32 	%f611, %f664, %f610;
	st.global.f32 	[%rd68+640], %f611;
	ld.shared.f32 	%f612, [%r204+768];
	mul.f32 	%f613, %f663, %f612;
	st.global.f32 	[%rd67+768], %f613;
	ld.shared.f32 	%f614, [%r205+768];
	mul.f32 	%f615, %f664, %f614;
	st.global.f32 	[%rd68+768], %f615;
	ld.shared.f32 	%f616, [%r204+896];
	mul.f32 	%f617, %f663, %f616;
	st.global.f32 	[%rd67+896], %f617;
	ld.shared.f32 	%f618, [%r205+896];
	mul.f32 	%f619, %f664, %f618;
	st.global.f32 	[%rd68+896], %f619;
	add.s32 	%r244, %r244, 8;
	setp.ne.s32 	%p86, %r244, %r7;
	mov.u32 	%r246, %r7;
	@%p86 bra 	$L__BB0_36;
$L__BB0_37:
	setp.eq.s32 	%p87, %r5, 0;
	@%p87 bra 	$L__BB0_45;
	add.s32 	%r206, %r5, -1;
	setp.lt.u32 	%p88, %r206, 3;
	@%p88 bra 	$L__BB0_40;
	shl.b32 	%r208, %r246, 5;
	add.s32 	%r209, %r36, %r208;
	add.s32 	%r210, %r208, %r194;
	shl.b32 	%r211, %r210, 2;
	mov.u32 	%r212, shmem;
	add.s32 	%r213, %r212, %r211;
	ld.shared.f32 	%f620, [%r213];
	mul.f32 	%f621, %f663, %f620;
	mul.wide.s32 	%rd69, %r209, 4;
	add.s64 	%rd70, %rd4, %rd69;
	st.global.f32 	[%rd70], %f621;
	add.s32 	%r214, %r213, %r12;
	ld.shared.f32 	%f622, [%r214];
	mul.f32 	%f623, %f664, %f622;
	add.s64 	%rd71, %rd3, %rd69;
	st.global.f32 	[%rd71], %f623;
	ld.shared.f32 	%f624, [%r213+128];
	mul.f32 	%f625, %f663, %f624;
	st.global.f32 	[%rd70+128], %f625;
	ld.shared.f32 	%f626, [%r214+128];
	mul.f32 	%f627, %f664, %f626;
	st.global.f32 	[%rd71+128], %f627;
	ld.shared.f32 	%f628, [%r213+256];
	mul.f32 	%f629, %f663, %f628;
	st.global.f32 	[%rd70+256], %f629;
	ld.shared.f32 	%f630, [%r214+256];
	mul.f32 	%f631, %f664, %f630;
	st.global.f32 	[%rd71+256], %f631;
	ld.shared.f32 	%f632, [%r213+384];
	mul.f32 	%f633, %f663, %f632;
	st.global.f32 	[%rd70+384], %f633;
	ld.shared.f32 	%f634, [%r214+384];
	mul.f32 	%f635, %f664, %f634;
	st.global.f32 	[%rd71+384], %f635;
	add.s32 	%r246, %r246, 4;
$L__BB0_40:
	setp.eq.s32 	%p89, %r6, 0;
	@%p89 bra 	$L__BB0_45;
	setp.eq.s32 	%p90, %r6, 1;
	@%p90 bra 	$L__BB0_43;
	shl.b32 	%r216, %r246, 5;
	add.s32 	%r217, %r36, %r216;
	add.s32 	%r218, %r216, %r194;
	shl.b32 	%r219, %r218, 2;
	mov.u32 	%r220, shmem;
	add.s32 	%r221, %r220, %r219;
	ld.shared.f32 	%f636, [%r221];
	mul.f32 	%f637, %f663, %f636;
	mul.wide.s32 	%rd72, %r217, 4;
	add.s64 	%rd73, %rd4, %rd72;
	st.global.f32 	[%rd73], %f637;
	add.s32 	%r222, %r221, %r12;
	ld.shared.f32 	%f638, [%r222];
	mul.f32 	%f639, %f664, %f638;
	add.s64 	%rd74, %rd3, %rd72;
	st.global.f32 	[%rd74], %f639;
	ld.shared.f32 	%f640, [%r221+128];
	mul.f32 	%f641, %f663, %f640;
	st.global.f32 	[%rd73+128], %f641;
	ld.shared.f32 	%f642, [%r222+128];
	mul.f32 	%f643, %f664, %f642;
	st.global.f32 	[%rd74+128], %f643;
	add.s32 	%r246, %r246, 2;
$L__BB0_43:
	setp.eq.s32 	%p91, %r8, 0;
	@%p91 bra 	$L__BB0_45;
	shl.b32 	%r224, %r246, 5;
	add.s32 	%r225, %r36, %r224;
	add.s32 	%r226, %r224, %r194;
	shl.b32 	%r227, %r226, 2;
	mov.u32 	%r228, shmem;
	add.s32 	%r229, %r228, %r227;
	ld.shared.f32 	%f644, [%r229];
	mul.f32 	%f645, %f663, %f644;
	mul.wide.s32 	%rd75, %r225, 4;
	add.s64 	%rd76, %rd4, %rd75;
	st.global.f32 	[%rd76], %f645;
	add.s32 	%r230, %r229, %r12;
	ld.shared.f32 	%f646, [%r230];
	mul.f32 	%f647, %f664, %f646;
	add.s64 	%rd77, %rd3, %rd75;
	st.global.f32 	[%rd77], %f647;
$L__BB0_45:
	bar.sync 	0;
	mov.u32 	%r231, %nctaid.x;
	add.s32 	%r233, %r233, %r231;
	div.u32 	%r232, %r233, %r48;
	setp.lt.u32 	%p92, %r232, %r46;
	@%p92 bra 	$L__BB0_2;
$L__BB0_46:
	ret;
$L__BB0_47:
	abs.f32 	%f167, %f661;
	mul.f32 	%f168, %f167, 0f4038AA3B;
	ex2.approx.ftz.f32 	%f169, %f168;
	add.f32 	%f170, %f169, 0f3F800000;
	rcp.approx.ftz.f32 	%f171, %f170;
	fma.rn.f32 	%f172, %f171, 0fC0000000, 0f3F800000;
	setp.ge.f32 	%p49, %f167, 0f41102CB4;
	selp.f32 	%f173, 0f3F800000, %f172, %p49;
	copysign.f32 	%f174, %f661, %f173;
	mul.f32 	%f175, %f661, %f661;
	fma.rn.f32 	%f176, %f175, 0f3C80F082, 0fBD563CAE;
	fma.rn.f32 	%f177, %f176, %f175, 0f3E085941;
	fma.rn.f32 	%f178, %f177, %f175, 0fBEAAA9ED;
	fma.rn.f32 	%f179, %f178, %f175, 0f00000000;
	fma.rn.f32 	%f180, %f179, %f661, %f661;
	setp.ge.f32 	%p50, %f167, 0f3F19999A;
	selp.f32 	%f181, %f174, %f180, %p50;
	abs.f32 	%f182, %f15;
	mul.f32 	%f183, %f182, 0f4038AA3B;
	ex2.approx.ftz.f32 	%f184, %f183;
	add.f32 	%f185, %f184, 0f3F800000;
	rcp.approx.ftz.f32 	%f186, %f185;
	fma.rn.f32 	%f187, %f186, 0fC0000000, 0f3F800000;
	setp.ge.f32 	%p51, %f182, 0f41102CB4;
	selp.f32 	%f188, 0f3F800000, %f187, %p51;
	copysign.f32 	%f189, %f15, %f188;
	mul.f32 	%f190, %f15, %f15;
	fma.rn.f32 	%f191, %f190, 0f3C80F082, 0fBD563CAE;
	fma.rn.f32 	%f192, %f191, %f190, 0f3E085941;
	fma.rn.f32 	%f193, %f192, %f190, 0fBEAAA9ED;
	fma.rn.f32 	%f194, %f193, %f190, 0f00000000;
	fma.rn.f32 	%f195, %f194, %f15, %f15;
	setp.ge.f32 	%p52, %f182, 0f3F19999A;
	selp.f32 	%f196, %f189, %f195, %p52;
	sub.f32 	%f197, %f181, %f196;
	sub.f32 	%f198, %f661, %f15;
	add.f32 	%f199, %f198, 0f2B8CBCCC;
	div.rn.f32 	%f663, %f197, %f199;
	mul.f32 	%f200, %f15, %f663;
	sub.f32 	%f665, %f196, %f200;
	add.f32 	%f201, %f15, %f661;
	mul.f32 	%f202, %f201, 0f3F000000;
	mul.f32 	%f203, %f202, 0fC0000000;
	fma.rn.f32 	%f204, %f203, 0f3BBB989D, 0f3F000000;
	cvt.sat.f32.f32 	%f205, %f204;
	mov.f32 	%f206, 0f4B400001;
	mov.f32 	%f207, 0f437C0000;
	fma.rm.f32 	%f208, %f205, %f207, %f206;
	add.f32 	%f209, %f208, 0fCB40007F;
	neg.f32 	%f210, %f209;
	fma.rn.f32 	%f211, %f203, 0f3FB8AA3B, %f210;
	fma.rn.f32 	%f212, %f203, 0f32A57060, %f211;
	mov.b32 	%r168, %f208;
	shl.b32 	%r169, %r168, 23;
	mov.b32 	%f213, %r169;
	ex2.approx.ftz.f32 	%f214, %f212;
	fma.rn.f32 	%f215, %f214, %f213, 0f3F800000;
	fma.rn.f32 	%f216, %f202, 0fBBBB989D, 0f3F000000;
	cvt.sat.f32.f32 	%f217, %f216;
	fma.rm.f32 	%f218, %f217, %f207, %f206;
	add.f32 	%f219, %f218, 0fCB40007F;
	neg.f32 	%f220, %f219;
	fma.rn.f32 	%f221, %f202, 0fBFB8AA3B, %f220;
	fma.rn.f32 	%f222, %f202, 0fB2A57060, %f221;
	mov.b32 	%r170, %f218;
	shl.b32 	%r171, %r170, 23;
	mov.b32 	%f223, %r171;
	ex2.approx.ftz.f32 	%f224, %f222;
	mul.f32 	%f225, %f224, %f223;
	fma.rn.f32 	%f226, %f224, %f223, %f225;
	div.rn.f32 	%f227, %f215, %f226;
	mul.f32 	%f228, %f227, %f227;
	rcp.rn.f32 	%f664, %f228;
	abs.f32 	%f229, %f202;
	mul.f32 	%f230, %f229, 0f4038AA3B;
	ex2.approx.ftz.f32 	%f231, %f230;
	add.f32 	%f232, %f231, 0f3F800000;
	rcp.approx.ftz.f32 	%f233, %f232;
	fma.rn.f32 	%f234, %f233, 0fC0000000, 0f3F800000;
	setp.ge.f32 	%p53, %f229, 0f41102CB4;
	selp.f32 	%f235, 0f3F800000, %f234, %p53;
	copysign.f32 	%f236, %f202, %f235;
	mul.f32 	%f237, %f202, %f202;
	fma.rn.f32 	%f238, %f237, 0f3C80F082, 0fBD563CAE;
	fma.rn.f32 	%f239, %f238, %f237, 0f3E085941;
	fma.rn.f32 	%f240, %f239, %f237, 0fBEAAA9ED;
	fma.rn.f32 	%f241, %f240, %f237, 0f00000000;
	fma.rn.f32 	%f242, %f241, %f202, %f202;
	setp.ge.f32 	%p54, %f229, 0f3F19999A;
	selp.f32 	%f243, %f236, %f242, %p54;
	mul.f32 	%f244, %f202, %f664;
	sub.f32 	%f666, %f243, %f244;
	bra.uni 	$L__BB0_31;

}


// ===== COMPILED SASS (sm_100) =====

	.target	sm_100

	.elftype	@"ET_EXEC"


//--------------------- .note.nv.tkinfo           --------------------------
	.section	.note.nv.tkinfo,"",@"SHT_NOTE"
	.sectionflags	@"SHF_NOTE_NV_TKINFO"
	.tkinfo
        /*0018*/ 	.word	0x00000002
        /*0030*/ 	.string	""
        /*0030*/ 	.string	"ptxas"
        /*0030*/ 	.string	"Cuda compilation tools, release 13.0, V13.0.88"
        /*0030*/ 	.string	"Build cuda_13.0.r13.0/compiler.36424714_0"
        /*0030*/ 	.string	"-arch sm_100 -m 64 "



//--------------------- .note.nv.cuinfo           --------------------------
	.section	.note.nv.cuinfo,"",@"SHT_NOTE"
	.sectionflags	@"SHF_NOTE_NV_CUINFO"
        /*0018*/ 	.short	0x0002
        /*001a*/ 	.short	0x0064
        /*001c*/ 	.short	0x0082
	.zero		2


//--------------------- .nv.info                  --------------------------
	.section	.nv.info,"",@"SHT_CUDA_INFO"
	.align	4


	//----- nvinfo : EIATTR_REGCOUNT
	.align		4
        /*0000*/ 	.byte	0x04, 0x2f
        /*0002*/ 	.short	(.L_1 - .L_0)
	.align		4
.L_0:
        /*0004*/ 	.word	index@(_Z17tanh_verificationPKfS0_S0_S0_PfS1_S1_S1_iiif)
        /*0008*/ 	.word	0x00000020


	//----- nvinfo : EIATTR_FRAME_SIZE
	.align		4
.L_1:
        /*000c*/ 	.byte	0x04, 0x11
        /*000e*/ 	.short	(.L_3 - .L_2)
	.align		4
.L_2:
        /*0010*/ 	.word	index@($__internal_2_$__cuda_sm3x_div_rn_noftz_f32_slowpath)
        /*0014*/ 	.word	0x00000000


	//----- nvinfo : EIATTR_FRAME_SIZE
	.align		4
.L_3:
        /*0018*/ 	.byte	0x04, 0x11
        /*001a*/ 	.short	(.L_5 - .L_4)
	.align		4
.L_4:
        /*001c*/ 	.word	index@($__internal_1_$__cuda_sm20_sqrt_rn_f32_slowpath)
        /*0020*/ 	.word	0x00000000


	//----- nvinfo : EIATTR_FRAME_SIZE
	.align		4
.L_5:
        /*0024*/ 	.byte	0x04, 0x11
        /*0026*/ 	.short	(.L_7 - .L_6)
	.align		4
.L_6:
        /*0028*/ 	.word	index@($__internal_0_$__cuda_sm20_rcp_rn_f32_slowpath)
        /*002c*/ 	.word	0x00000000


	//----- nvinfo : EIATTR_FRAME_SIZE
	.align		4
.L_7:
        /*0030*/ 	.byte	0x04, 0x11
        /*0032*/ 	.short	(.L_9 - .L_8)
	.align		4
.L_8:
        /*0034*/ 	.word	index@(_Z17tanh_verificationPKfS0_S0_S0_PfS1_S1_S1_iiif)
        /*0038*/ 	.word	0x00000000


	//----- nvinfo : EIATTR_MIN_STACK_SIZE
	.align		4
.L_9:
        /*003c*/ 	.byte	0x04, 0x12
        /*003e*/ 	.short	(.L_11 - .L_10)
	.align		4
.L_10:
        /*0040*/ 	.word	index@(_Z17tanh_verificationPKfS0_S0_S0_PfS1_S1_S1_iiif)
        /*0044*/ 	.word	0x00000000
.L_11:


//--------------------- .nv.compat                --------------------------
	.section	.nv.compat,"",@"SHT_CUDA_COMPAT_INFO"
	.align	4
        /*0000*/ 	.byte	0x02, 0x09, 0x00, 0x00, 0x02, 0x02, 0x01, 0x00, 0x02, 0x05, 0x05, 0x00, 0x03, 0x07, 0x01, 0x01
        /*0010*/ 	.byte	0x02, 0x03, 0x00, 0x00, 0x02, 0x06, 0x01, 0x00, 0x04, 0x0b, 0x08, 0x00, 0x01, 0x00, 0x00, 0x00
        /*0020*/ 	.byte	0x00, 0x00, 0x00, 0x00


//--------------------- .nv.info._Z17tanh_verificationPKfS0_S0_S0_PfS1_S1_S1_iiif --------------------------
	.section	.nv.info._Z17tanh_verificationPKfS0_S0_S0_PfS1_S1_S1_iiif,"",@"SHT_CUDA_INFO"
	.sectionflags	@""
	.align	4


	//----- nvinfo : EIATTR_CUDA_API_VERSION
	.align		4
        /*0000*/ 	.byte	0x04, 0x37
        /*0002*/ 	.short	(.L_13 - .L_12)
.L_12:
        /*0004*/ 	.word	0x00000082


	//----- nvinfo : EIATTR_KPARAM_INFO
	.align		4
.L_13:
        /*0008*/ 	.byte	0x04, 0x17
        /*000a*/ 	.short	(.L_15 - .L_14)
.L_14:
        /*000c*/ 	.word	0x00000000
        /*0010*/ 	.short	0x000b
        /*0012*/ 	.short	0x004c
        /*0014*/ 	.byte	0x00, 0xf0, 0x11, 0x00


	//----- nvinfo : EIATTR_KPARAM_INFO
	.align		4
.L_15:
        /*0018*/ 	.byte	0x04, 0x17
        /*001a*/ 	.short	(.L_17 - .L_16)
.L_16:
        /*001c*/ 	.word	0x00000000
        /*0020*/ 	.short	0x000a
        /*0022*/ 	.short	0x0048
        /*0024*/ 	.byte	0x00, 0xf0, 0x11, 0x00


	//----- nvinfo : EIATTR_KPARAM_INFO
	.align		4
.L_17:
        /*0028*/ 	.byte	0x04, 0x17
        /*002a*/ 	.short	(.L_19 - .L_18)
.L_18:
        /*002c*/ 	.word	0x00000000
        /*0030*/ 	.short	0x0009
        /*0032*/ 	.short	0x0044
        /*0034*/ 	.byte	0x00, 0xf0, 0x11, 0x00


	//----- nvinfo : EIATTR_KPARAM_INFO
	.align		4
.L_19:
        /*0038*/ 	.byte	0x04, 0x17
        /*003a*/ 	.short	(.L_21 - .L_20)
.L_20:
        /*003c*/ 	.word	0x00000000
        /*0040*/ 	.short	0x0008
        /*0042*/ 	.short	0x0040
        /*0044*/ 	.byte	0x00, 0xf0, 0x11, 0x00


	//----- nvinfo : EIATTR_KPARAM_INFO
	.align		4
.L_21:
        /*0048*/ 	.byte	0x04, 0x17
        /*004a*/ 	.short	(.L_23 - .L_22)
.L_22:
        /*004c*/ 	.word	0x00000000
        /*0050*/ 	.short	0x0007
        /*0052*/ 	.short	0x0038
        /*0054*/ 	.byte	0x00, 0xf5, 0x21, 0x00


	//----- nvinfo : EIATTR_KPARAM_INFO
	.align		4
.L_23:
        /*0058*/ 	.byte	0x04, 0x17
        /*005a*/ 	.short	(.L_25 - .L_24)
.L_24:
        /*005c*/ 	.word	0x00000000
        /*0060*/ 	.short	0x0006
        /*0062*/ 	.short	0x0030
        /*0064*/ 	.byte	0x00, 0xf5, 0x21, 0x00


	//----- nvinfo : EIATTR_KPARAM_INFO
	.align		4
.L_25:
        /*0068*/ 	.byte	0x04, 0x17
        /*006a*/ 	.short	(.L_27 - .L_26)
.L_26:
        /*006c*/ 	.word	0x00000000
        /*0070*/ 	.short	0x0005
        /*0072*/ 	.short	0x0028
        /*0074*/ 	.byte	0x00, 0xf5, 0x21, 0x00


	//----- nvinfo : EIATTR_KPARAM_INFO
	.align		4
.L_27:
        /*0078*/ 	.byte	0x04, 0x17
        /*007a*/ 	.short	(.L_29 - .L_28)
.L_28:
        /*007c*/ 	.word	0x00000000
        /*0080*/ 	.short	0x0004
        /*0082*/ 	.short	0x0020
        /*0084*/ 	.byte	0x00, 0xf5, 0x21, 0x00


	//----- nvinfo : EIATTR_KPARAM_INFO
	.align		4
.L_29:
        /*0088*/ 	.byte	0x04, 0x17
        /*008a*/ 	.short	(.L_31 - .L_30)
.L_30:
        /*008c*/ 	.word	0x00000000
        /*0090*/ 	.short	0x0003
        /*0092*/ 	.short	0x0018
        /*0094*/ 	.byte	0x00, 0xf5, 0x21, 0x00


	//----- nvinfo : EIATTR_KPARAM_INFO
	.align		4
.L_31:
        /*0098*/ 	.byte	0x04, 0x17
        /*009a*/ 	.short	(.L_33 - .L_32)
.L_32:
        /*009c*/ 	.word	0x00000000
        /*00a0*/ 	.short	0x0002
        /*00a2*/ 	.short	0x0010
        /*00a4*/ 	.byte	0x00, 0xf5, 0x21, 0x00


	//----- nvinfo : EIATTR_KPARAM_INFO
	.align		4
.L_33:
        /*00a8*/ 	.byte	0x04, 0x17
        /*00aa*/ 	.short	(.L_35 - .L_34)
.L_34:
        /*00ac*/ 	.word	0x00000000
        /*00b0*/ 	.short	0x0001
        /*00b2*/ 	.short	0x0008
        /*00b4*/ 	.byte	0x00, 0xf5, 0x21, 0x00


	//----- nvinfo : EIATTR_KPARAM_INFO
	.align		4
.L_35:
        /*00b8*/ 	.byte	0x04, 0x17
        /*00ba*/ 	.short	(.L_37 - .L_36)
.L_36:
        /*00bc*/ 	.word	0x00000000
        /*00c0*/ 	.short	0x0000
        /*00c2*/ 	.short	0x0000
        /*00c4*/ 	.byte	0x00, 0xf5, 0x21, 0x00


	//----- nvinfo : EIATTR_SPARSE_MMA_MASK
	.align		4
.L_37:
        /*00c8*/ 	.byte	0x03, 0x50
        /*00ca*/ 	.short	0x0000


	//----- nvinfo : EIATTR_MAXREG_COUNT
	.align		4
        /*00cc*/ 	.byte	0x03, 0x1b
        /*00ce*/ 	.short	0x00ff


	//----- nvinfo : EIATTR_NUM_BARRIERS
	.align		4
        /*00d0*/ 	.byte	0x02, 0x4c
        /*00d2*/ 	.byte	0x01
	.zero		1


	//----- nvinfo : EIATTR_MERCURY_ISA_VERSION
	.align		4
        /*00d4*/ 	.byte	0x03, 0x5f
        /*00d6*/ 	.short	0x0101


	//----- nvinfo : EIATTR_COOP_GROUP_MASK_REGIDS
	.align		4
        /*00d8*/ 	.byte	0x04, 0x29
        /*00da*/ 	.short	(.L_39 - .L_38)


	//   ....[0]....
.L_38:
        /*00dc*/ 	.word	0xffffffff


	//   ....[1]....
        /*00e0*/ 	.word	0xffffffff


	//   ....[2]....
        /*00e4*/ 	.word	0xffffffff


	//   ....[3]....
        /*00e8*/ 	.word	0xffffffff


	//   ....[4]....
        /*00ec*/ 	.word	0xffffffff


	//   ....[5]....
        /*00f0*/ 	.word	0xffffffff


	//   ....[6]....
        /*00f4*/ 	.word	0xffffffff


	//   ....[7]....
        /*00f8*/ 	.word	0xffffffff


	//   ....[8]....
        /*00fc*/ 	.word	0xffffffff


	//   ....[9]....
        /*0100*/ 	.word	0xffffffff


	//   ....[10]....
        /*0104*/ 	.word	0xffffffff


	//   ....[11]....
        /*0108*/ 	.word	0xffffffff


	//   ....[12]....
        /*010c*/ 	.word	0xffffffff


	//   ....[13]....
        /*0110*/ 	.word	0xffffffff


	//   ....[14]....
        /*0114*/ 	.word	0xffffffff


	//   ....[15]....
        /*0118*/ 	.word	0xffffffff


	//   ....[16]....
        /*011c*/ 	.word	0xffffffff


	//   ....[17]....
        /*0120*/ 	.word	0xffffffff


	//   ....[18]....
        /*0124*/ 	.word	0xffffffff


	//   ....[19]....
        /*0128*/ 	.word	0xffffffff


	//   ....[20]....
        /*012c*/ 	.word	0xffffffff


	//   ....[21]....
        /*0130*/ 	.word	0xffffffff


	//   ....[22]....
        /*0134*/ 	.word	0xffffffff


	//   ....[23]....
        /*0138*/ 	.word	0xffffffff


	//   ....[24]....
        /*013c*/ 	.word	0xffffffff


	//   ....[25]....
        /*0140*/ 	.word	0xffffffff


	//   ....[26]....
        /*0144*/ 	.word	0xffffffff


	//   ....[27]....
        /*0148*/ 	.word	0xffffffff


	//   ....[28]....
        /*014c*/ 	.word	0xffffffff


	//   ....[29]....
        /*0150*/ 	.word	0xffffffff


	//----- nvinfo : EIATTR_COOP_GROUP_INSTR_OFFSETS
	.align		4
.L_39:
        /*0154*/ 	.byte	0x04, 0x28
        /*0156*/ 	.short	(.L_41 - .L_40)


	//   ....[0]....
.L_40:
        /*0158*/ 	.word	0x000011a0


	//   ....[1]....
        /*015c*/ 	.word	0x000011c0


	//   ....[2]....
        /*0160*/ 	.word	0x000011d0


	//   ....[3]....
        /*0164*/ 	.word	0x000011e0


	//   ....[4]....
        /*0168*/ 	.word	0x00001210


	//   ....[5]....
        /*016c*/ 	.word	0x00001230


	//   ....[6]....
        /*0170*/ 	.word	0x00001250


	//   ....[7]....
        /*0174*/ 	.word	0x00001260


	//   ....[8]....
        /*0178*/ 	.word	0x00001290


	//   ....[9]....
        /*017c*/ 	.word	0x000012b0


	//   ....[10]....
        /*0180*/ 	.word	0x000012d0


	//   ....[11]....
        /*0184*/ 	.word	0x000012e0


	//   ....[12]....
        /*0188*/ 	.word	0x00001310


	//   ....[13]....
        /*018c*/ 	.word	0x00001330


	//   ....[14]....
        /*0190*/ 	.word	0x00001350


	//   ....[15]....
        /*0194*/ 	.word	0x00001360


	//   ....[16]....
        /*0198*/ 	.word	0x00001390


	//   ....[17]....
        /*019c*/ 	.word	0x000013b0


	//   ....[18]....
        /*01a0*/ 	.word	0x000013d0


	//   ....[19]....
        /*01a4*/ 	.word	0x000013e0


	//   ....[20]....
        /*01a8*/ 	.word	0x00001570


	//   ....[21]....
        /*01ac*/ 	.word	0x00001580


	//   ....[22]....
        /*01b0*/ 	.word	0x000015b0


	//   ....[23]....
        /*01b4*/ 	.word	0x000015c0


	//   ....[24]....
        /*01b8*/ 	.word	0x000015f0


	//   ....[25]....
        /*01bc*/ 	.word	0x00001600


	//   ....[26]....
        /*01c0*/ 	.word	0x00001630


	//   ....[27]....
        /*01c4*/ 	.word	0x00001640


	//   ....[28]....
        /*01c8*/ 	.word	0x00001670


	//   ....[29]....
        /*01cc*/ 	.word	0x00001680


	//----- nvinfo : EIATTR_VRC_CTA_INIT_COUNT
	.align		4
.L_41:
        /*01d0*/ 	.byte	0x02, 0x4a
	.zero		1
	.zero		1


	//----- nvinfo : EIATTR_EXIT_INSTR_OFFSETS
	.align		4
        /*01d4*/ 	.byte	0x04, 0x1c
        /*01d6*/ 	.short	(.L_43 - .L_42)


	//   ....[0]....
.L_42:
        /*01d8*/ 	.word	0x00000170


	//   ....[1]....
        /*01dc*/ 	.word	0x00004f20


	//----- nvinfo : EIATTR_CRS_STACK_SIZE
	.align		4
.L_43:
        /*01e0*/ 	.byte	0x04, 0x1e
        /*01e2*/ 	.short	(.L_45 - .L_44)
.L_44:
        /*01e4*/ 	.word	0x00000000


	//----- nvinfo : EIATTR_CBANK_PARAM_SIZE
	.align		4
.L_45:
        /*01e8*/ 	.byte	0x03, 0x19
        /*01ea*/ 	.short	0x0050


	//----- nvinfo : EIATTR_PARAM_CBANK
	.align		4
        /*01ec*/ 	.byte	0x04, 0x0a
        /*01ee*/ 	.short	(.L_47 - .L_46)
	.align		4
.L_46:
        /*01f0*/ 	.word	index@(.nv.constant0._Z17tanh_verificationPKfS0_S0_S0_PfS1_S1_S1_iiif)
        /*01f4*/ 	.short	0x0380
        /*01f6*/ 	.short	0x0050


	//----- nvinfo : EIATTR_SW_WAR
	.align		4
.L_47:
        /*01f8*/ 	.byte	0x04, 0x36
        /*01fa*/ 	.short	(.L_49 - .L_48)
.L_48:
        /*01fc*/ 	.word	0x00000008
.L_49:


//--------------------- .nv.callgraph             --------------------------
	.section	.nv.callgraph,"",@"SHT_CUDA_CALLGRAPH"
	.align	4
	.sectionentsize	8
	.align		4
        /*0000*/ 	.word	0x00000000
	.align		4
        /*0004*/ 	.word	0xffffffff
	.align		4
        /*0008*/ 	.word	0x00000000
	.align		4
        /*000c*/ 	.word	0xfffffffe
	.align		4
        /*0010*/ 	.word	0x00000000
	.align		4
        /*0014*/ 	.word	0xfffffffd
	.align		4
        /*0018*/ 	.word	0x00000000
	.align		4
        /*001c*/ 	.word	0xfffffffc


//--------------------- .text._Z17tanh_verificationPKfS0_S0_S0_PfS1_S1_S1_iiif --------------------------
	.section	.text._Z17tanh_verificationPKfS0_S0_S0_PfS1_S1_S1_iiif,"ax",@progbits
	.align	128
        .global         _Z17tanh_verificationPKfS0_S0_S0_PfS1_S1_S1_iiif
        .type           _Z17tanh_verificationPKfS0_S0_S0_PfS1_S1_S1_iiif,@function
        .size           _Z17tanh_verificationPKfS0_S0_S0_PfS1_S1_S1_iiif,(.L_x_68 - _Z17tanh_verificationPKfS0_S0_S0_PfS1_S1_S1_iiif)
        .other          _Z17tanh_verificationPKfS0_S0_S0_PfS1_S1_S1_iiif,@"STO_CUDA_ENTRY STV_DEFAULT"
_Z17tanh_verificationPKfS0_S0_S0_PfS1_S1_S1_iiif:
.text._Z17tanh_verificationPKfS0_S0_S0_PfS1_S1_S1_iiif:
[----:B------:R-:W-:Y:S08]  /*0000*/  LDC R1, c[0x0][0x37c] ;  /* 0x0000df00ff017b82 */ /* 0x000ff00000000800 */
[----:B------:R-:W0:Y:S01]  /*0010*/  LDC R5, c[0x0][0x3c8] ;  /* 0x0000f200ff057b82 */ /* 0x000e220000000800 */
[----:B------:R-:W1:Y:S07]  /*0020*/  LDCU UR4, c[0x0][0x3c0] ;  /* 0x00007800ff0477ac */ /* 0x000e6e0008000800 */
[----:B------:R-:W2:Y:S01]  /*0030*/  S2UR UR10, SR_CTAID.X ;  /* 0x00000000000a79c3 */ /* 0x000ea20000002500 */
[----:B0-----:R-:W0:Y:S01]  /*0040*/  I2F.U32.RP R0, R5 ;  /* 0x0000000500007306 */ /* 0x001e220000209000 */
[----:B------:R-:W-:-:S07]  /*0050*/  ISETP.NE.U32.AND P2, PT, R5, RZ, PT ;  /* 0x000000ff0500720c */ /* 0x000fce0003f45070 */
[----:B0-----:R-:W0:Y:S02]  /*0060*/  MUFU.RCP R0, R0 ;  /* 0x0000000000007308 */ /* 0x001e240000001000 */
[----:B0-----:R-:W-:-:S06]  /*0070*/  IADD3 R2, PT, PT, R0, 0xffffffe, RZ ;  /* 0x0ffffffe00027810 */ /* 0x001fcc0007ffe0ff */
[----:B------:R0:W3:Y:S02]  /*0080*/  F2I.FTZ.U32.TRUNC.NTZ R3, R2 ;  /* 0x0000000200037305 */ /* 0x0000e4000021f000 */
[----:B0-----:R-:W-:Y:S01]  /*0090*/  HFMA2 R2, -RZ, RZ, 0, 0 ;  /* 0x00000000ff027431 */ /* 0x001fe200000001ff */
[----:B---3--:R-:W-:-:S05]  /*00a0*/  IADD3 R4, PT, PT, RZ, -R3, RZ ;  /* 0x80000003ff047210 */ /* 0x008fca0007ffe0ff */
[----:B------:R-:W-:-:S04]  /*00b0*/  IMAD R7, R4, R5, RZ ;  /* 0x0000000504077224 */ /* 0x000fc800078e02ff */
[----:B------:R-:W-:-:S06]  /*00c0*/  IMAD.HI.U32 R3, R3, R7, R2 ;  /* 0x0000000703037227 */ /* 0x000fcc00078e0002 */
[----:B--2---:R-:W-:-:S05]  /*00d0*/  IMAD.HI.U32 R3, R3, UR10, RZ ;  /* 0x0000000a03037c27 */ /* 0x004fca000f8e00ff */
[----:B------:R-:W-:-:S05]  /*00e0*/  IADD3 R4, PT, PT, -R3, RZ, RZ ;  /* 0x000000ff03047210 */ /* 0x000fca0007ffe1ff */
[----:B------:R-:W-:-:S05]  /*00f0*/  IMAD R0, R5, R4, UR10 ;  /* 0x0000000a05007e24 */ /* 0x000fca000f8e0204 */
[----:B------:R-:W-:-:S13]  /*0100*/  ISETP.GE.U32.AND P0, PT, R0, R5, PT ;  /* 0x000000050000720c */ /* 0x000fda0003f06070 */
[-C--:B------:R-:W-:Y:S02]  /*0110*/  @P0 IADD3 R0, PT, PT, R0, -R5.reuse, RZ ;  /* 0x8000000500000210 */ /* 0x080fe40007ffe0ff */
[----:B------:R-:W-:Y:S02]  /*0120*/  @P0 IADD3 R3, PT, PT, R3, 0x1, RZ ;  /* 0x0000000103030810 */ /* 0x000fe40007ffe0ff */
[----:B------:R-:W-:-:S13]  /*0130*/  ISETP.GE.U32.AND P1, PT, R0, R5, PT ;  /* 0x000000050000720c */ /* 0x000fda0003f26070 */
[----:B------:R-:W-:Y:S02]  /*0140*/  @P1 IADD3 R3, PT, PT, R3, 0x1, RZ ;  /* 0x0000000103031810 */ /* 0x000fe40007ffe0ff */
[----:B------:R-:W-:-:S04]  /*0150*/  @!P2 LOP3.LUT R3, RZ, R5, RZ, 0x33, !PT ;  /* 0x00000005ff03a212 */ /* 0x000fc800078e33ff */
[----:B-1----:R-:W-:-:S13]  /*0160*/  ISETP.GE.U32.AND P0, PT, R3, UR4, PT ;  /* 0x0000000403007c0c */ /* 0x002fda000bf06070 */
[----:B------:R-:W-:Y:S05]  /*0170*/  @P0 EXIT ;  /* 0x000000000000094d */ /* 0x000fea0003800000 */
[----:B------:R-:W0:Y:S01]  /*0180*/  S2R R4, SR_TID.X ;  /* 0x0000000000047919 */ /* 0x000e220000002100 */
[----:B------:R-:W1:Y:S01]  /*0190*/  S2UR UR9, SR_CgaCtaId ;  /* 0x00000000000979c3 */ /* 0x000e620000008800 */
[----:B------:R-:W2:Y:S01]  /*01a0*/  LDCU UR6, c[0x0][0x3c4] ;  /* 0x00007880ff0677ac */ /* 0x000ea20008000800 */
[----:B------:R-:W-:Y:S01]  /*01b0*/  MOV R6, R3 ;  /* 0x0000000300067202 */ /* 0x000fe20000000f00 */
[----:B------:R-:W-:Y:S01]  /*01c0*/  UMOV UR5, 0x400 ;  /* 0x0000040000057882 */ /* 0x000fe20000000000 */
[----:B------:R-:W3:Y:S01]  /*01d0*/  LDCU.64 UR12, c[0x0][0x358] ;  /* 0x00006b00ff0c77ac */ /* 0x000ee20008000a00 */
[----:B--2---:R-:W-:-:S04]  /*01e0*/  USHF.R.S32.HI UR4, URZ, 0x1f, UR6 ;  /* 0x0000001fff047899 */ /* 0x004fc80008011406 */
[----:B------:R-:W-:Y:S02]  /*01f0*/  ULEA.HI UR4, UR4, UR6, URZ, 0x5 ;  /* 0x0000000604047291 */ /* 0x000fe4000f8f28ff */
[----:B-1----:R-:W-:Y:S02]  /*0200*/  ULEA UR9, UR9, UR5, 0x18 ;  /* 0x0000000509097291 */ /* 0x002fe4000f8ec0ff */
[----:B------:R-:W-:Y:S02]  /*0210*/  USHF.R.S32.HI UR4, URZ, 0x5, UR4 ;  /* 0x00000005ff047899 */ /* 0x000fe40008011404 */
[----:B------:R-:W-:Y:S02]  /*0220*/  ULEA UR5, UR6, UR9, 0x3 ;  /* 0x0000000906057291 */ /* 0x000fe4000f8e18ff */
[----:B0-----:R-:W-:Y:S01]  /*0230*/  LEA R5, R4, UR9, 0x2 ;  /* 0x0000000904057c11 */ /* 0x001fe2000f8e10ff */
[----:B------:R-:W-:Y:S02]  /*0240*/  ULOP3.LUT UR6, UR4, 0x3fffff8, URZ, 0xc0, !UPT ;  /* 0x03fffff804067892 */ /* 0x000fe4000f8ec0ff */
[----:B------:R-:W-:Y:S01]  /*0250*/  UIADD3 UR14, UPT, UPT, UR4, -0x1, URZ ;  /* 0xffffffff040e7890 */ /* 0x000fe2000fffe0ff */
[----:B------:R-:W-:Y:S01]  /*0260*/  IADD3 R5, PT, PT, R5, 0x200, RZ ;  /* 0x0000020005057810 */ /* 0x000fe20007ffe0ff */
[----:B------:R-:W-:-:S02]  /*0270*/  ULOP3.LUT UR15, UR4, 0x7, URZ, 0xc0, !UPT ;  /* 0x00000007040f7892 */ /* 0x000fc4000f8ec0ff */
[----:B------:R-:W-:Y:S02]  /*0280*/  ULOP3.LUT UR16, UR4, 0x3, URZ, 0xc0, !UPT ;  /* 0x0000000304107892 */ /* 0x000fe4000f8ec0ff */
[----:B------:R-:W-:Y:S02]  /*0290*/  ULOP3.LUT UR17, UR4, 0x1, URZ, 0xc0, !UPT ;  /* 0x0000000104117892 */ /* 0x000fe4000f8ec0ff */
[----:B------:R-:W-:Y:S02]  /*02a0*/  ULOP3.LUT UR7, UR4, 0x3fffffe, URZ, 0xc0, !UPT ;  /* 0x03fffffe04077892 */ /* 0x000fe4000f8ec0ff */
[----:B------:R-:W-:Y:S01]  /*02b0*/  UIADD3 UR8, UPT, UPT, -UR6, URZ, URZ ;  /* 0x000000ff06087290 */ /* 0x000fe2000fffe1ff */
[----:B---3--:R-:W-:-:S11]  /*02c0*/  UMOV UR9, UR10 ;  /* 0x0000000a00097c82 */ /* 0x008fd60008000000 */
.L_x_52:
[----:B------:R-:W0:Y:S08]  /*02d0*/  LDC R8, c[0x0][0x3c8] ;  /* 0x0000f200ff087b82 */ /* 0x000e300000000800 */
[----:B------:R-:W1:Y:S08]  /*02e0*/  LDC.64 R10, c[0x0][0x388] ;  /* 0x0000e200ff0a7b82 */ /* 0x000e700000000a00 */
[----:B------:R-:W2:Y:S01]  /*02f0*/  LDC R23, c[0x0][0x3c4] ;  /* 0x0000f100ff177b82 */ /* 0x000ea20000000800 */
[----:B0-----:R-:W0:Y:S01]  /*0300*/  I2F.U32.RP R9, R8 ;  /* 0x0000000800097306 */ /* 0x001e220000209000 */
[----:B------:R-:W-:-:S07]  /*0310*/  ISETP.NE.U32.AND P1, PT, R8, RZ, PT ;  /* 0x000000ff0800720c */ /* 0x000fce0003f25070 */
[----:B0-----:R-:W0:Y:S02]  /*0320*/  MUFU.RCP R9, R9 ;  /* 0x0000000900097308 */ /* 0x001e240000001000 */
[----:B0-----:R-:W-:-:S06]  /*0330*/  IADD3 R2, PT, PT, R9, 0xffffffe, RZ ;  /* 0x0ffffffe09027810 */ /* 0x001fcc0007ffe0ff */
[----:B------:R0:W3:Y:S02]  /*0340*/  F2I.FTZ.U32.TRUNC.NTZ R3, R2 ;  /* 0x0000000200037305 */ /* 0x0000e4000021f000 */
[----:B0-----:R-:W-:Y:S02]  /*0350*/  MOV R2, RZ ;  /* 0x000000ff00027202 */ /* 0x001fe40000000f00 */
[----:B---3--:R-:W-:-:S05]  /*0360*/  IADD3 R7, PT, PT, RZ, -R3, RZ ;  /* 0x80000003ff077210 */ /* 0x008fca0007ffe0ff */
[----:B------:R-:W-:-:S04]  /*0370*/  IMAD R7, R7, R8, RZ ;  /* 0x0000000807077224 */ /* 0x000fc800078e02ff */
[----:B------:R-:W-:Y:S02]  /*0380*/  IMAD.HI.U32 R0, R3, R7, R2 ;  /* 0x0000000703007227 */ /* 0x000fe400078e0002 */
[----:B------:R-:W0:Y:S04]  /*0390*/  LDC.64 R2, c[0x0][0x380] ;  /* 0x0000e000ff027b82 */ /* 0x000e280000000a00 */
[----:B------:R-:W-:-:S05]  /*03a0*/  IMAD.HI.U32 R0, R0, UR9, RZ ;  /* 0x0000000900007c27 */ /* 0x000fca000f8e00ff */
[----:B------:R-:W-:-:S05]  /*03b0*/  IADD3 R0, PT, PT, -R0, RZ, RZ ;  /* 0x000000ff00007210 */ /* 0x000fca0007ffe1ff */
[----:B------:R-:W-:-:S05]  /*03c0*/  IMAD R7, R8, R0, UR9 ;  /* 0x0000000908077e24 */ /* 0x000fca000f8e0200 */
[----:B------:R-:W-:-:S13]  /*03d0*/  ISETP.GE.U32.AND P0, PT, R7, R8, PT ;  /* 0x000000080700720c */ /* 0x000fda0003f06070 */
[----:B------:R-:W-:-:S04]  /*03e0*/  @P0 IADD3 R7, PT, PT, R7, -R8, RZ ;  /* 0x8000000807070210 */ /* 0x000fc80007ffe0ff */
[----:B------:R-:W-:-:S13]  /*03f0*/  ISETP.GE.U32.AND P0, PT, R7, R8, PT ;  /* 0x000000080700720c */ /* 0x000fda0003f06070 */
[-C--:B------:R-:W-:Y:S02]  /*0400*/  @P0 IADD3 R7, PT, PT, R7, -R8.reuse, RZ ;  /* 0x8000000807070210 */ /* 0x080fe40007ffe0ff */
[----:B------:R-:W-:-:S05]  /*0410*/  @!P1 LOP3.LUT R7, RZ, R8, RZ, 0x33, !PT ;  /* 0x00000008ff079212 */ /* 0x000fca00078e33ff */
[----:B------:R-:W-:-:S04]  /*0420*/  IMAD R6, R6, R8, R7 ;  /* 0x0000000806067224 */ /* 0x000fc800078e0207 */
[----:B0-----:R-:W-:-:S04]  /*0430*/  IMAD.WIDE R2, R6, 0x4, R2 ;  /* 0x0000000406027825 */ /* 0x001fc800078e0202 */
[C---:B-1----:R-:W-:Y:S01]  /*0440*/  IMAD.WIDE R10, R6.reuse, 0x4, R10 ;  /* 0x00000004060a7825 */ /* 0x042fe200078e020a */
[----:B------:R0:W5:Y:S04]  /*0450*/  LDG.E R7, desc[UR12][R2.64] ;  /* 0x0000000c02077981 */ /* 0x000168000c1e1900 */
[----:B------:R0:W5:Y:S01]  /*0460*/  LDG.E R8, desc[UR12][R10.64] ;  /* 0x0000000c0a087981 */ /* 0x000162000c1e1900 */
[----:B--2---:R-:W-:Y:S01]  /*0470*/  ISETP.GE.AND P0, PT, R23, 0x20, PT ;  /* 0x000000201700780c */ /* 0x004fe20003f06270 */
[----:B------:R-:W-:-:S12]  /*0480*/  IMAD R9, R6, R23, RZ ;  /* 0x0000001706097224 */ /* 0x000fd800078e02ff */
[----:B0-----:R-:W-:Y:S05]  /*0490*/  @!P0 BRA `(.L_x_0) ;  /* 0x0000000800d48947 */ /* 0x001fea0003800000 */
[----:B------:R-:W-:Y:S01]  /*04a0*/  UISETP.GE.U32.AND UP0, UPT, UR14, 0x7, UPT ;  /* 0x000000070e00788c */ /* 0x000fe2000bf06070 */
[----:B------:R-:W-:Y:S01]  /*04b0*/  IADD3 R0, P1, PT, R9, R4, RZ ;  /* 0x0000000409007210 */ /* 0x000fe20007f3e0ff */
[----:B------:R-:W-:-:S03]  /*04c0*/  UMOV UR4, URZ ;  /* 0x000000ff00047c82 */ /* 0x000fc60008000000 */
[----:B------:R-:W-:-:S04]  /*04d0*/  LEA.HI.X.SX32 R22, R9, RZ, 0x1, P1 ;  /* 0x000000ff09167211 */ /* 0x000fc800008f0eff */
[----:B------:R-:W-:Y:S05]  /*04e0*/  BRA.U !UP0, `(.L_x_1) ;  /* 0x0000000108cc7547 */ /* 0x000fea000b800000 */
[----:B------:R-:W-:Y:S01]  /*04f0*/  MOV R12, R5 ;  /* 0x00000005000c7202 */ /* 0x000fe20000000f00 */
[----:B------:R-:W0:Y:S01]  /*0500*/  LDCU.128 UR20, c[0x0][0x390] ;  /* 0x00007200ff1477ac */ /* 0x000e220008000c00 */
[----:B------:R-:W-:Y:S01]  /*0510*/  UMOV UR4, URZ ;  /* 0x000000ff00047c82 */ /* 0x000fe20008000000 */
[----:B------:R-:W-:-:S05]  /*0520*/  UMOV UR10, UR8 ;  /* 0x00000008000a7c82 */ /* 0x000fca0008000000 */
.L_x_2:
[----:B------:R-:W-:-:S04]  /*0530*/  IADD3 R3, P1, PT, R0, UR4, RZ ;  /* 0x0000000400037c10 */ /* 0x000fc8000ff3e0ff */
[----:B-1----:R-:W-:Y:S02]  /*0540*/  IADD3.X R10, PT, PT, RZ, R22, RZ, P1, !PT ;  /* 0x00000016ff0a7210 */ /* 0x002fe40000ffe4ff */
[C---:B------:R-:W-:Y:S02]  /*0550*/  SHF.L.U32 R2, R3.reuse, 0x2, RZ ;  /* 0x0000000203027819 */ /* 0x040fe400000006ff */
[----:B------:R-:W-:Y:S02]  /*0560*/  SHF.L.U64.HI R3, R3, 0x2, R10 ;  /* 0x0000000203037819 */ /* 0x000fe4000001020a */
[C---:B0-----:R-:W-:Y:S02]  /*0570*/  IADD3 R10, P1, PT, R2.reuse, UR20, RZ ;  /* 0x00000014020a7c10 */ /* 0x041fe4000ff3e0ff */
[----:B------:R-:W-:Y:S02]  /*0580*/  IADD3 R2, P2, PT, R2, UR22, RZ ;  /* 0x0000001602027c10 */ /* 0x000fe4000ff5e0ff */
[----:B------:R-:W-:-:S02]  /*0590*/  IADD3.X R11, PT, PT, R3, UR21, RZ, P1, !PT ;  /* 0x00000015030b7c10 */ /* 0x000fc40008ffe4ff */
[----:B------:R-:W-:-:S03]  /*05a0*/  IADD3.X R3, PT, PT, R3, UR23, RZ, P2, !PT ;  /* 0x0000001703037c10 */ /* 0x000fc600097fe4ff */
[----:B------:R-:W2:Y:S04]  /*05b0*/  LDG.E R27, desc[UR12][R10.64] ;  /* 0x0000000c0a1b7981 */ /* 0x000ea8000c1e1900 */
[----:B------:R-:W3:Y:S04]  /*05c0*/  LDG.E R14, desc[UR12][R2.64] ;  /* 0x0000000c020e7981 */ /* 0x000ee8000c1e1900 */
[----:B------:R-:W4:Y:S04]  /*05d0*/  LDG.E R13, desc[UR12][R10.64+0x80] ;  /* 0x0000800c0a0d7981 */ /* 0x000f28000c1e1900 */
        /* <DEDUP_REMOVED lines=12> */
[----:B------:R-:W4:Y:S01]  /*06a0*/  LDG.E R10, desc[UR12][R2.64+0x380] ;  /* 0x0003800c020a7981 */ /* 0x000f22000c1e1900 */
[----:B------:R-:W-:Y:S01]  /*06b0*/  LEA R29, R23, R12, 0x2 ;  /* 0x0000000c171d7211 */ /* 0x000fe200078e10ff */
[----:B------:R-:W-:-:S04]  /*06c0*/  UIADD3 UR10, UPT, UPT, UR10, 0x8, URZ ;  /* 0x000000080a0a7890 */ /* 0x000fc8000fffe0ff */
[----:B------:R-:W-:Y:S02]  /*06d0*/  UISETP.NE.AND UP0, UPT, UR10, URZ, UPT ;  /* 0x000000ff0a00728c */ /* 0x000fe4000bf05270 */
[----:B------:R-:W-:Y:S01]  /*06e0*/  UIADD3 UR4, UPT, UPT, UR4, 0x100, URZ ;  /* 0x0000010004047890 */ /* 0x000fe2000fffe0ff */
[----:B--2---:R-:W-:Y:S04]  /*06f0*/  STS [R12+-0x200], R27 ;  /* 0xfffe001b0c007388 */ /* 0x004fe80000000800 */
[----:B---3--:R-:W-:Y:S04]  /*0700*/  STS [R29+-0x200], R14 ;  /* 0xfffe000e1d007388 */ /* 0x008fe80000000800 */
[----:B----4-:R-:W-:Y:S04]  /*0710*/  STS [R12+-0x180], R13 ;  /* 0xfffe800d0c007388 */ /* 0x010fe80000000800 */
[----:B------:R-:W-:Y:S04]  /*0720*/  STS [R29+-0x180], R16 ;  /* 0xfffe80101d007388 */ /* 0x000fe80000000800 */
[----:B------:R-:W-:Y:S04]  /*0730*/  STS [R12+-0x100], R25 ;  /* 0xffff00190c007388 */ /* 0x000fe80000000800 */
[----:B------:R-:W-:Y:S04]  /*0740*/  STS [R29+-0x100], R18 ;  /* 0xffff00121d007388 */ /* 0x000fe80000000800 */
[----:B------:R-:W-:Y:S04]  /*0750*/  STS [R12+-0x80], R17 ;  /* 0xffff80110c007388 */ /* 0x000fe80000000800 */
[----:B------:R-:W-:Y:S04]  /*0760*/  STS [R29+-0x80], R20 ;  /* 0xffff80141d007388 */ /* 0x000fe80000000800 */
[----:B------:R-:W-:Y:S04]  /*0770*/  STS [R12], R21 ;  /* 0x000000150c007388 */ /* 0x000fe80000000800 */
[----:B------:R-:W-:Y:S04]  /*0780*/  STS [R29], R24 ;  /* 0x000000181d007388 */ /* 0x000fe80000000800 */
[----:B------:R-:W-:Y:S04]  /*0790*/  STS [R12+0x80], R19 ;  /* 0x000080130c007388 */ /* 0x000fe80000000800 */
[----:B------:R-:W-:Y:S04]  /*07a0*/  STS [R29+0x80], R26 ;  /* 0x0000801a1d007388 */ /* 0x000fe80000000800 */
[----:B------:R-:W-:Y:S04]  /*07b0*/  STS [R12+0x100], R15 ;  /* 0x0001000f0c007388 */ /* 0x000fe80000000800 */
[----:B------:R-:W-:Y:S04]  /*07c0*/  STS [R29+0x100], R28 ;  /* 0x0001001c1d007388 */ /* 0x000fe80000000800 */
[----:B------:R0:W-:Y:S04]  /*07d0*/  STS [R12+0x180], R11 ;  /* 0x0001800b0c007388 */ /* 0x0001e80000000800 */
[----:B------:R1:W-:Y:S01]  /*07e0*/  STS [R29+0x180], R10 ;  /* 0x0001800a1d007388 */ /* 0x0003e20000000800 */
[----:B0-----:R-:W-:Y:S01]  /*07f0*/  IADD3 R12, PT, PT, R12, 0x400, RZ ;  /* 0x000004000c0c7810 */ /* 0x001fe20007ffe0ff */
[----:B------:R-:W-:Y:S06]  /*0800*/  BRA.U UP0, `(.L_x_2) ;  /* 0xfffffffd00487547 */ /* 0x000fec000b83ffff */
[----:B------:R-:W-:-:S05]  /*0810*/  UMOV UR4, UR6 ;  /* 0x0000000600047c82 */ /* 0x000fca0008000000 */
.L_x_1:
[----:B------:R-:W-:-:S09]  /*0820*/  UISETP.NE.AND UP0, UPT, UR15, URZ, UPT ;  /* 0x000000ff0f00728c */ /* 0x000fd2000bf05270 */
[----:B------:R-:W-:Y:S05]  /*0830*/  BRA.U !UP0, `(.L_x_0) ;  /* 0x0000000508ec7547 */ /* 0x000fea000b800000 */
[----:B------:R-:W-:Y:S02]  /*0840*/  UIADD3 UR10, UPT, UPT, UR15, -0x1, URZ ;  /* 0xffffffff0f0a7890 */ /* 0x000fe4000fffe0ff */
[----:B------:R-:W-:Y:S02]  /*0850*/  UISETP.NE.AND UP1, UPT, UR16, URZ, UPT ;  /* 0x000000ff1000728c */ /* 0x000fe4000bf25270 */
[----:B------:R-:W-:-:S09]  /*0860*/  UISETP.GE.U32.AND UP0, UPT, UR10, 0x3, UPT ;  /* 0x000000030a00788c */ /* 0x000fd2000bf06070 */
[----:B------:R-:W-:Y:S05]  /*0870*/  BRA.U !UP0, `(.L_x_3) ;  /* 0x0000000108f07547 */ /* 0x000fea000b800000 */
[----:B------:R-:W0:Y:S01]  /*0880*/  LDCU.128 UR20, c[0x0][0x390] ;  /* 0x00007200ff1477ac */ /* 0x000e220008000c00 */
[----:B------:R-:W-:-:S04]  /*0890*/  USHF.L.U32 UR18, UR4, 0x5, URZ ;  /* 0x0000000504127899 */ /* 0x000fc800080006ff */
[----:B------:R-:W-:Y:S02]  /*08a0*/  UIADD3 UR10, UPT, UPT, UR18, 0x20, URZ ;  /* 0x00000020120a7890 */ /* 0x000fe4000fffe0ff */
[----:B------:R-:W-:Y:S01]  /*08b0*/  IADD3 R3, P1, PT, R0, UR18, RZ ;  /* 0x0000001200037c10 */ /* 0x000fe2000ff3e0ff */
[----:B------:R-:W-:Y:S02]  /*08c0*/  UIADD3 UR11, UPT, UPT, UR18, 0x40, URZ ;  /* 0x00000040120b7890 */ /* 0x000fe4000fffe0ff */
[----:B------:R-:W-:Y:S01]  /*08d0*/  UIADD3 UR19, UPT, UPT, UR18, 0x60, URZ ;  /* 0x0000006012137890 */ /* 0x000fe2000fffe0ff */
[----:B-1----:R-:W-:Y:S02]  /*08e0*/  IADD3.X R10, PT, PT, RZ, R22, RZ, P1, !PT ;  /* 0x00000016ff0a7210 */ /* 0x002fe40000ffe4ff */
[C---:B------:R-:W-:Y:S02]  /*08f0*/  SHF.L.U32 R2, R3.reuse, 0x2, RZ ;  /* 0x0000000203027819 */ /* 0x040fe400000006ff */
[----:B------:R-:W-:-:S02]  /*0900*/  SHF.L.U64.HI R3, R3, 0x2, R10 ;  /* 0x0000000203037819 */ /* 0x000fc4000001020a */
[----:B0-----:R-:W-:Y:S02]  /*0910*/  IADD3 R24, P1, PT, R2, UR20, RZ ;  /* 0x0000001402187c10 */ /* 0x001fe4000ff3e0ff */
[C---:B------:R-:W-:Y:S02]  /*0920*/  IADD3 R16, P2, PT, R0.reuse, UR10, RZ ;  /* 0x0000000a00107c10 */ /* 0x040fe4000ff5e0ff */
[----:B------:R-:W-:Y:S02]  /*0930*/  IADD3.X R25, PT, PT, R3, UR21, RZ, P1, !PT ;  /* 0x0000001503197c10 */ /* 0x000fe40008ffe4ff */
[C---:B------:R-:W-:Y:S02]  /*0940*/  IADD3 R18, P1, PT, R0.reuse, UR11, RZ ;  /* 0x0000000b00127c10 */ /* 0x040fe4000ff3e0ff */
[----:B------:R-:W-:Y:S01]  /*0950*/  IADD3 R20, P3, PT, R0, UR19, RZ ;  /* 0x0000001300147c10 */ /* 0x000fe2000ff7e0ff */
[----:B------:R0:W2:Y:S01]  /*0960*/  LDG.E R24, desc[UR12][R24.64] ;  /* 0x0000000c18187981 */ /* 0x0000a2000c1e1900 */
[----:B------:R-:W-:-:S02]  /*0970*/  IADD3.X R17, PT, PT, RZ, R22, RZ, P2, !PT ;  /* 0x00000016ff117210 */ /* 0x000fc400017fe4ff */
[-C--:B------:R-:W-:Y:S02]  /*0980*/  IADD3.X R19, PT, PT, RZ, R22.reuse, RZ, P1, !PT ;  /* 0x00000016ff137210 */ /* 0x080fe40000ffe4ff */
[----:B------:R-:W-:Y:S02]  /*0990*/  IADD3.X R21, PT, PT, RZ, R22, RZ, P3, !PT ;  /* 0x00000016ff157210 */ /* 0x000fe40001ffe4ff */
[C---:B------:R-:W-:Y:S02]  /*09a0*/  SHF.L.U64.HI R17, R16.reuse, 0x2, R17 ;  /* 0x0000000210117819 */ /* 0x040fe40000010211 */
[----:B------:R-:W-:Y:S02]  /*09b0*/  SHF.L.U32 R16, R16, 0x2, RZ ;  /* 0x0000000210107819 */ /* 0x000fe400000006ff */
[----:B------:R-:W-:Y:S02]  /*09c0*/  IADD3 R2, P4, PT, R2, UR22, RZ ;  /* 0x0000001602027c10 */ /* 0x000fe4000ff9e0ff */
[----:B------:R-:W-:-:S02]  /*09d0*/  SHF.L.U64.HI R19, R18, 0x2, R19 ;  /* 0x0000000212137819 */ /* 0x000fc40000010213 */
[----:B------:R-:W-:Y:S02]  /*09e0*/  SHF.L.U32 R18, R18, 0x2, RZ ;  /* 0x0000000212127819 */ /* 0x000fe400000006ff */
[C---:B------:R-:W-:Y:S02]  /*09f0*/  SHF.L.U64.HI R21, R20.reuse, 0x2, R21 ;  /* 0x0000000214157819 */ /* 0x040fe40000010215 */
[----:B------:R-:W-:Y:S02]  /*0a00*/  SHF.L.U32 R20, R20, 0x2, RZ ;  /* 0x0000000214147819 */ /* 0x000fe400000006ff */
[C---:B------:R-:W-:Y:S02]  /*0a10*/  IADD3 R10, P3, PT, R16.reuse, UR20, RZ ;  /* 0x00000014100a7c10 */ /* 0x040fe4000ff7e0ff */
[----:B------:R-:W-:Y:S02]  /*0a20*/  IADD3.X R3, PT, PT, R3, UR23, RZ, P4, !PT ;  /* 0x0000001703037c10 */ /* 0x000fe4000a7fe4ff */
[----:B------:R-:W-:-:S02]  /*0a30*/  IADD3 R16, P4, PT, R16, UR22, RZ ;  /* 0x0000001610107c10 */ /* 0x000fc4000ff9e0ff */
[C---:B------:R-:W-:Y:S01]  /*0a40*/  IADD3 R12, P2, PT, R18.reuse, UR20, RZ ;  /* 0x00000014120c7c10 */ /* 0x040fe2000ff5e0ff */
[----:B------:R1:W3:Y:S01]  /*0a50*/  LDG.E R2, desc[UR12][R2.64] ;  /* 0x0000000c02027981 */ /* 0x0002e2000c1e1900 */
[----:B------:R-:W-:Y:S02]  /*0a60*/  IADD3 R18, P5, PT, R18, UR22, RZ ;  /* 0x0000001612127c10 */ /* 0x000fe4000ffbe0ff */
[C---:B------:R-:W-:Y:S02]  /*0a70*/  IADD3 R14, P1, PT, R20.reuse, UR20, RZ ;  /* 0x00000014140e7c10 */ /* 0x040fe4000ff3e0ff */
[C---:B------:R-:W-:Y:S02]  /*0a80*/  IADD3.X R11, PT, PT, R17.reuse, UR21, RZ, P3, !PT ;  /* 0x00000015110b7c10 */ /* 0x040fe40009ffe4ff */
[----:B------:R-:W-:Y:S02]  /*0a90*/  IADD3 R20, P6, PT, R20, UR22, RZ ;  /* 0x0000001614147c10 */ /* 0x000fe4000ffde0ff */
[----:B------:R-:W-:Y:S01]  /*0aa0*/  IADD3.X R17, PT, PT, R17, UR23, RZ, P4, !PT ;  /* 0x0000001711117c10 */ /* 0x000fe2000a7fe4ff */
[----:B------:R-:W4:Y:S01]  /*0ab0*/  LDG.E R10, desc[UR12][R10.64] ;  /* 0x0000000c0a0a7981 */ /* 0x000f22000c1e1900 */
[----:B------:R-:W-:-:S02]  /*0ac0*/  IADD3.X R13, PT, PT, R19, UR21, RZ, P2, !PT ;  /* 0x00000015130d7c10 */ /* 0x000fc400097fe4ff */
[----:B------:R-:W-:Y:S01]  /*0ad0*/  IADD3.X R19, PT, PT, R19, UR23, RZ, P5, !PT ;  /* 0x0000001713137c10 */ /* 0x000fe2000affe4ff */
[----:B------:R-:W4:Y:S01]  /*0ae0*/  LDG.E R16, desc[UR12][R16.64] ;  /* 0x0000000c10107981 */ /* 0x000f22000c1e1900 */
[C---:B------:R-:W-:Y:S02]  /*0af0*/  IADD3.X R15, PT, PT, R21.reuse, UR21, RZ, P1, !PT ;  /* 0x00000015150f7c10 */ /* 0x040fe40008ffe4ff */
[----:B------:R-:W-:Y:S01]  /*0b00*/  IADD3.X R21, PT, PT, R21, UR23, RZ, P6, !PT ;  /* 0x0000001715157c10 */ /* 0x000fe2000b7fe4ff */
[----:B------:R-:W4:Y:S04]  /*0b10*/  LDG.E R12, desc[UR12][R12.64] ;  /* 0x0000000c0c0c7981 */ /* 0x000f28000c1e1900 */
[----:B------:R-:W4:Y:S04]  /*0b20*/  LDG.E R18, desc[UR12][R18.64] ;  /* 0x0000000c12127981 */ /* 0x000f28000c1e1900 */
[----:B------:R-:W4:Y:S04]  /*0b30*/  LDG.E R14, desc[UR12][R14.64] ;  /* 0x0000000c0e0e7981 */ /* 0x000f28000c1e1900 */
[----:B------:R-:W4:Y:S01]  /*0b40*/  LDG.E R20, desc[UR12][R20.64] ;  /* 0x0000000c14147981 */ /* 0x000f22000c1e1900 */
[----:B------:R-:W1:Y:S01]  /*0b50*/  S2UR UR11, SR_CgaCtaId ;  /* 0x00000000000b79c3 */ /* 0x000e620000008800 */
[----:B------:R-:W-:Y:S01]  /*0b60*/  UMOV UR10, 0x400 ;  /* 0x00000400000a7882 */ /* 0x000fe20000000000 */
[----:B0-----:R-:W-:Y:S01]  /*0b70*/  IADD3 R25, PT, PT, R4, UR18, RZ ;  /* 0x0000001204197c10 */ /* 0x001fe2000fffe0ff */
[----:B-1----:R-:W-:-:S06]  /*0b80*/  ULEA UR10, UR11, UR10, 0x18 ;  /* 0x0000000a0b0a7291 */ /* 0x002fcc000f8ec0ff */
[----:B------:R-:W-:-:S04]  /*0b90*/  LEA R25, R25, UR10, 0x2 ;  /* 0x0000000a19197c11 */ /* 0x000fc8000f8e10ff */
[----:B------:R-:W-:Y:S01]  /*0ba0*/  LEA R3, R23, R25, 0x2 ;  /* 0x0000001917037211 */ /* 0x000fe200078e10ff */
[----:B------:R-:W-:Y:S01]  /*0bb0*/  UIADD3 UR4, UPT, UPT, UR4, 0x4, URZ ;  /* 0x0000000404047890 */ /* 0x000fe2000fffe0ff */
[----:B--2---:R0:W-:Y:S04]  /*0bc0*/  STS [R25], R24 ;  /* 0x0000001819007388 */ /* 0x0041e80000000800 */
[----:B---3--:R0:W-:Y:S04]  /*0bd0*/  STS [R3], R2 ;  /* 0x0000000203007388 */ /* 0x0081e80000000800 */
[----:B----4-:R0:W-:Y:S04]  /*0be0*/  STS [R25+0x80], R10 ;  /* 0x0000800a19007388 */ /* 0x0101e80000000800 */
[----:B------:R0:W-:Y:S04]  /*0bf0*/  STS [R3+0x80], R16 ;  /* 0x0000801003007388 */ /* 0x0001e80000000800 */
[----:B------:R0:W-:Y:S04]  /*0c00*/  STS [R25+0x100], R12 ;  /* 0x0001000c19007388 */ /* 0x0001e80000000800 */
[----:B------:R0:W-:Y:S04]  /*0c10*/  STS [R3+0x100], R18 ;  /* 0x0001001203007388 */ /* 0x0001e80000000800 */
[----:B------:R0:W-:Y:S04]  /*0c20*/  STS [R25+0x180], R14 ;  /* 0x0001800e19007388 */ /* 0x0001e80000000800 */
[----:B------:R0:W-:Y:S02]  /*0c30*/  STS [R3+0x180], R20 ;  /* 0x0001801403007388 */ /* 0x0001e40000000800 */
.L_x_3:
[----:B------:R-:W-:Y:S05]  /*0c40*/  BRA.U !UP1, `(.L_x_0) ;  /* 0x0000000109e87547 */ /* 0x000fea000b800000 */
[----:B------:R-:W-:Y:S02]  /*0c50*/  UISETP.NE.AND UP0, UPT, UR16, 0x1, UPT ;  /* 0x000000011000788c */ /* 0x000fe4000bf05270 */
[----:B------:R-:W-:-:S07]  /*0c60*/  UISETP.NE.AND UP1, UPT, UR17, URZ, UPT ;  /* 0x000000ff1100728c */ /* 0x000fce000bf25270 */
[----:B------:R-:W-:Y:S05]  /*0c70*/  BRA.U !UP0, `(.L_x_4) ;  /* 0x0000000108887547 */ /* 0x000fea000b800000 */
[----:B------:R-:W2:Y:S01]  /*0c80*/  LDCU.128 UR20, c[0x0][0x390] ;  /* 0x00007200ff1477ac */ /* 0x000ea20008000c00 */
[----:B------:R-:W-:-:S04]  /*0c90*/  USHF.L.U32 UR18, UR4, 0x5, URZ ;  /* 0x0000000504127899 */ /* 0x000fc800080006ff */
[----:B------:R-:W-:Y:S02]  /*0ca0*/  UIADD3 UR10, UPT, UPT, UR18, 0x20, URZ ;  /* 0x00000020120a7890 */ /* 0x000fe4000fffe0ff */
[----:B0-----:R-:W-:-:S04]  /*0cb0*/  IADD3 R2, P1, PT, R0, UR18, RZ ;  /* 0x0000001200027c10 */ /* 0x001fc8000ff3e0ff */
[----:B-1----:R-:W-:Y:S02]  /*0cc0*/  IADD3 R10, P2, PT, R0, UR10, RZ ;  /* 0x0000000a000a7c10 */ /* 0x002fe4000ff5e0ff */
[-C--:B------:R-:W-:Y:S02]  /*0cd0*/  IADD3.X R3, PT, PT, RZ, R22.reuse, RZ, P1, !PT ;  /* 0x00000016ff037210 */ /* 0x080fe40000ffe4ff */
[----:B------:R-:W-:Y:S02]  /*0ce0*/  SHF.L.U32 R14, R2, 0x2, RZ ;  /* 0x00000002020e7819 */ /* 0x000fe400000006ff */
[----:B------:R-:W-:Y:S02]  /*0cf0*/  IADD3.X R13, PT, PT, RZ, R22, RZ, P2, !PT ;  /* 0x00000016ff0d7210 */ /* 0x000fe400017fe4ff */
[----:B------:R-:W-:Y:S02]  /*0d00*/  SHF.L.U32 R12, R10, 0x2, RZ ;  /* 0x000000020a0c7819 */ /* 0x000fe400000006ff */
[----:B------:R-:W-:-:S02]  /*0d10*/  SHF.L.U64.HI R11, R2, 0x2, R3 ;  /* 0x00000002020b7819 */ /* 0x000fc40000010203 */
[----:B--2---:R-:W-:Y:S02]  /*0d20*/  IADD3 R2, P1, PT, R14, UR20, RZ ;  /* 0x000000140e027c10 */ /* 0x004fe4000ff3e0ff */
[----:B------:R-:W-:Y:S02]  /*0d30*/  SHF.L.U64.HI R13, R10, 0x2, R13 ;  /* 0x000000020a0d7819 */ /* 0x000fe4000001020d */
[----:B------:R-:W-:Y:S02]  /*0d40*/  IADD3 R14, P2, PT, R14, UR22, RZ ;  /* 0x000000160e0e7c10 */ /* 0x000fe4000ff5e0ff */
[C---:B------:R-:W-:Y:S02]  /*0d50*/  IADD3 R10, P3, PT, R12.reuse, UR20, RZ ;  /* 0x000000140c0a7c10 */ /* 0x040fe4000ff7e0ff */
[----:B------:R-:W-:Y:S02]  /*0d60*/  IADD3 R12, P4, PT, R12, UR22, RZ ;  /* 0x000000160c0c7c10 */ /* 0x000fe4000ff9e0ff */
[----:B------:R-:W-:-:S02]  /*0d70*/  IADD3.X R3, PT, PT, R11, UR21, RZ, P1, !PT ;  /* 0x000000150b037c10 */ /* 0x000fc40008ffe4ff */
[----:B------:R-:W-:Y:S02]  /*0d80*/  IADD3.X R15, PT, PT, R11, UR23, RZ, P2, !PT ;  /* 0x000000170b0f7c10 */ /* 0x000fe400097fe4ff */
[C---:B------:R-:W-:Y:S01]  /*0d90*/  IADD3.X R11, PT, PT, R13.reuse, UR21, RZ, P3, !PT ;  /* 0x000000150d0b7c10 */ /* 0x040fe20009ffe4ff */
[----:B------:R-:W2:Y:S01]  /*0da0*/  LDG.E R2, desc[UR12][R2.64] ;  /* 0x0000000c02027981 */ /* 0x000ea2000c1e1900 */
[----:B------:R-:W-:-:S03]  /*0db0*/  IADD3.X R13, PT, PT, R13, UR23, RZ, P4, !PT ;  /* 0x000000170d0d7c10 */ /* 0x000fc6000a7fe4ff */
[----:B------:R-:W3:Y:S04]  /*0dc0*/  LDG.E R14, desc[UR12][R14.64] ;  /* 0x0000000c0e0e7981 */ /* 0x000ee8000c1e1900 */
[----:B------:R-:W4:Y:S04]  /*0dd0*/  LDG.E R11, desc[UR12][R10.64] ;  /* 0x0000000c0a0b7981 */ /* 0x000f28000c1e1900 */
[----:B------:R-:W4:Y:S01]  /*0de0*/  LDG.E R12, desc[UR12][R12.64] ;  /* 0x0000000c0c0c7981 */ /* 0x000f22000c1e1900 */
[----:B------:R-:W0:Y:S01]  /*0df0*/  S2UR UR11, SR_CgaCtaId ;  /* 0x00000000000b79c3 */ /* 0x000e220000008800 */
[----:B------:R-:W-:Y:S01]  /*0e00*/  UMOV UR10, 0x400 ;  /* 0x00000400000a7882 */ /* 0x000fe20000000000 */
[----:B------:R-:W-:Y:S01]  /*0e10*/  IADD3 R16, PT, PT, R4, UR18, RZ ;  /* 0x0000001204107c10 */ /* 0x000fe2000fffe0ff */
[----:B0-----:R-:W-:-:S06]  /*0e20*/  ULEA UR10, UR11, UR10, 0x18 ;  /* 0x0000000a0b0a7291 */ /* 0x001fcc000f8ec0ff */
[----:B------:R-:W-:-:S04]  /*0e30*/  LEA R16, R16, UR10, 0x2 ;  /* 0x0000000a10107c11 */ /* 0x000fc8000f8e10ff */
[----:B------:R-:W-:Y:S01]  /*0e40*/  LEA R17, R23, R16, 0x2 ;  /* 0x0000001017117211 */ /* 0x000fe200078e10ff */
[----:B------:R-:W-:Y:S01]  /*0e50*/  UIADD3 UR4, UPT, UPT, UR4, 0x2, URZ ;  /* 0x0000000204047890 */ /* 0x000fe2000fffe0ff */
[----:B--2---:R2:W-:Y:S04]  /*0e60*/  STS [R16], R2 ;  /* 0x0000000210007388 */ /* 0x0045e80000000800 */
[----:B---3--:R2:W-:Y:S04]  /*0e70*/  STS [R17], R14 ;  /* 0x0000000e11007388 */ /* 0x0085e80000000800 */
[----:B----4-:R2:W-:Y:S04]  /*0e80*/  STS [R16+0x80], R11 ;  /* 0x0000800b10007388 */ /* 0x0105e80000000800 */
[----:B------:R2:W-:Y:S02]  /*0e90*/  STS [R17+0x80], R12 ;  /* 0x0000800c11007388 */ /* 0x0005e40000000800 */
.L_x_4:
[----:B------:R-:W-:Y:S05]  /*0ea0*/  BRA.U !UP1, `(.L_x_0) ;  /* 0x0000000109507547 */ /* 0x000fea000b800000 */
[----:B------:R-:W2:Y:S01]  /*0eb0*/  LDCU.128 UR20, c[0x0][0x390] ;  /* 0x00007200ff1477ac */ /* 0x000ea20008000c00 */
[----:B------:R-:W-:-:S06]  /*0ec0*/  USHF.L.U32 UR11, UR4, 0x5, URZ ;  /* 0x00000005040b7899 */ /* 0x000fcc00080006ff */
[----:B------:R-:W-:-:S04]  /*0ed0*/  IADD3 R0, P1, PT, R0, UR11, RZ ;  /* 0x0000000b00007c10 */ /* 0x000fc8000ff3e0ff */
[----:B0-----:R-:W-:Y:S02]  /*0ee0*/  IADD3.X R3, PT, PT, RZ, R22, RZ, P1, !PT ;  /* 0x00000016ff037210 */ /* 0x001fe40000ffe4ff */
[C---:B-1----:R-:W-:Y:S02]  /*0ef0*/  SHF.L.U32 R10, R0.reuse, 0x2, RZ ;  /* 0x00000002000a7819 */ /* 0x042fe400000006ff */
[----:B------:R-:W-:Y:S02]  /*0f00*/  SHF.L.U64.HI R0, R0, 0x2, R3 ;  /* 0x0000000200007819 */ /* 0x000fe40000010203 */
[C---:B--2---:R-:W-:Y:S02]  /*0f10*/  IADD3 R2, P1, PT, R10.reuse, UR20, RZ ;  /* 0x000000140a027c10 */ /* 0x044fe4000ff3e0ff */
[----:B------:R-:W-:Y:S02]  /*0f20*/  IADD3 R10, P2, PT, R10, UR22, RZ ;  /* 0x000000160a0a7c10 */ /* 0x000fe4000ff5e0ff */
[----:B------:R-:W-:-:S02]  /*0f30*/  IADD3.X R3, PT, PT, R0, UR21, RZ, P1, !PT ;  /* 0x0000001500037c10 */ /* 0x000fc40008ffe4ff */
[----:B------:R-:W-:-:S03]  /*0f40*/  IADD3.X R11, PT, PT, R0, UR23, RZ, P2, !PT ;  /* 0x00000017000b7c10 */ /* 0x000fc600097fe4ff */
[----:B------:R-:W2:Y:S04]  /*0f50*/  LDG.E R2, desc[UR12][R2.64] ;  /* 0x0000000c02027981 */ /* 0x000ea8000c1e1900 */
[----:B------:R-:W3:Y:S01]  /*0f60*/  LDG.E R10, desc[UR12][R10.64] ;  /* 0x0000000c0a0a7981 */ /* 0x000ee2000c1e1900 */
[----:B------:R-:W0:Y:S01]  /*0f70*/  S2UR UR10, SR_CgaCtaId ;  /* 0x00000000000a79c3 */ /* 0x000e220000008800 */
[----:B------:R-:W-:Y:S01]  /*0f80*/  UMOV UR4, 0x400 ;  /* 0x0000040000047882 */ /* 0x000fe20000000000 */
[----:B------:R-:W-:Y:S01]  /*0f90*/  IADD3 R0, PT, PT, R4, UR11, RZ ;  /* 0x0000000b04007c10 */ /* 0x000fe2000fffe0ff */
[----:B0-----:R-:W-:-:S06]  /*0fa0*/  ULEA UR4, UR10, UR4, 0x18 ;  /* 0x000000040a047291 */ /* 0x001fcc000f8ec0ff */
[----:B------:R-:W-:-:S04]  /*0fb0*/  LEA R0, R0, UR4, 0x2 ;  /* 0x0000000400007c11 */ /* 0x000fc8000f8e10ff */
[----:B------:R-:W-:Y:S01]  /*0fc0*/  LEA R13, R23, R0, 0x2 ;  /* 0x00000000170d7211 */ /* 0x000fe200078e10ff */
[----:B--2---:R4:W-:Y:S04]  /*0fd0*/  STS [R0], R2 ;  /* 0x0000000200007388 */ /* 0x0049e80000000800 */
[----:B---3--:R4:W-:Y:S02]  /*0fe0*/  STS [R13], R10 ;  /* 0x0000000a0d007388 */ /* 0x0089e40000000800 */
.L_x_0:
[----:B------:R-:W-:Y:S01]  /*0ff0*/  BAR.SYNC.DEFER_BLOCKING 0x0 ;  /* 0x0000000000007b1d */ /* 0x000fe20000010000 */
[----:B----4-:R-:W-:Y:S01]  /*1000*/  HFMA2 R0, -RZ, RZ, 0, 0 ;  /* 0x00000000ff007431 */ /* 0x010fe200000001ff */
[----:B0-2---:R-:W-:-:S04]  /*1010*/  MOV R2, RZ ;  /* 0x000000ff00027202 */ /* 0x005fc80000000f00 */
[----:B------:R-:W-:Y:S05]  /*1020*/  @!P0 BRA `(.L_x_5) ;  /* 0x0000000400a88947 */ /* 0x000fea0003800000 */
[----:B------:R-:W-:Y:S01]  /*1030*/  UISETP.NE.AND UP0, UPT, UR14, URZ, UPT ;  /* 0x000000ff0e00728c */ /* 0x000fe2000bf05270 */
[----:B------:R-:W-:Y:S01]  /*1040*/  MOV R2, RZ ;  /* 0x000000ff00027202 */ /* 0x000fe20000000f00 */
[----:B------:R-:W-:Y:S01]  /*1050*/  UMOV UR4, URZ ;  /* 0x000000ff00047c82 */ /* 0x000fe20008000000 */
[----:B------:R-:W-:-:S06]  /*1060*/  MOV R0, RZ ;  /* 0x000000ff00007202 */ /* 0x000fcc0000000f00 */
[----:B------:R-:W-:Y:S05]  /*1070*/  BRA.U !UP0, `(.L_x_6) ;  /* 0x0000000508047547 */ /* 0x000fea000b800000 */
[----:B------:R-:W0:Y:S01]  /*1080*/  S2UR UR10, SR_CgaCtaId ;  /* 0x00000000000a79c3 */ /* 0x000e220000008800 */
[----:B------:R-:W-:Y:S02]  /*1090*/  ISETP.NE.AND P0, PT, R4, RZ, PT ;  /* 0x000000ff0400720c */ /* 0x000fe40003f05270 */
[----:B------:R-:W-:Y:S01]  /*10a0*/  CS2R R2, SRZ ;  /* 0x0000000000027805 */ /* 0x000fe2000001ff00 */
[----:B------:R-:W-:Y:S02]  /*10b0*/  UMOV UR4, 0x400 ;  /* 0x0000040000047882 */ /* 0x000fe40000000000 */
[----:B0-----:R-:W-:-:S12]  /*10c0*/  ULEA UR4, UR10, UR4, 0x18 ;  /* 0x000000040a047291 */ /* 0x001fd8000f8ec0ff */
.L_x_7:
[C---:B-1----:R-:W-:Y:S02]  /*10d0*/  LEA R10, R3.reuse, R4, 0x5 ;  /* 0x00000004030a7211 */ /* 0x042fe400078e28ff */
[----:B------:R-:W-:Y:S02]  /*10e0*/  IADD3 R3, PT, PT, R3, 0x2, RZ ;  /* 0x0000000203037810 */ /* 0x000fe40007ffe0ff */
[C---:B------:R-:W-:Y:S02]  /*10f0*/  IADD3 R11, PT, PT, R10.reuse, R23, RZ ;  /* 0x000000170a0b7210 */ /* 0x040fe40007ffe0ff */
[----:B------:R-:W-:Y:S02]  /*1100*/  LEA R12, R10, UR4, 0x2 ;  /* 0x000000040a0c7c11 */ /* 0x000fe4000f8e10ff */
[----:B------:R-:W-:Y:S02]  /*1110*/  LEA R11, R11, UR4, 0x2 ;  /* 0x000000040b0b7c11 */ /* 0x000fe4000f8e10ff */
[----:B------:R-:W-:Y:S01]  /*1120*/  ISETP.NE.AND P1, PT, R3, UR7, PT ;  /* 0x0000000703007c0c */ /* 0x000fe2000bf25270 */
[----:B------:R-:W0:Y:S04]  /*1130*/  LDS R13, [R12] ;  /* 0x000000000c0d7984 */ /* 0x000e280000000800 */
[----:B------:R-:W1:Y:S04]  /*1140*/  LDS R10, [R11] ;  /* 0x000000000b0a7984 */ /* 0x000e680000000800 */
[----:B------:R-:W2:Y:S04]  /*1150*/  LDS R15, [R12+0x80] ;  /* 0x000080000c0f7984 */ /* 0x000ea80000000800 */
[----:B------:R-:W3:Y:S01]  /*1160*/  LDS R14, [R11+0x80] ;  /* 0x000080000b0e7984 */ /* 0x000ee20000000800 */
[----:B0-----:R-:W-:Y:S01]  /*1170*/  FMUL R13, R13, R13 ;  /* 0x0000000d0d0d7220 */ /* 0x001fe20000400000 */
[----:B-1----:R-:W-:Y:S01]  /*1180*/  FMUL R10, R10, R10 ;  /* 0x0000000a0a0a7220 */ /* 0x002fe20000400000 */
[----:B--2---:R-:W-:-:S04]  /*1190*/  FMUL R17, R15, R15 ;  /* 0x0000000f0f117220 */ /* 0x004fc80000400000 */
[----:B------:R-:W0:Y:S01]  /*11a0*/  SHFL.DOWN PT, R15, R10, 0x10, 0x1f ;  /* 0x0a001f000a0f7f89 */ /* 0x000e2200000e0000 */
[----:B---3--:R-:W-:-:S03]  /*11b0*/  FMUL R16, R14, R14 ;  /* 0x0000000e0e107220 */ /* 0x008fc60000400000 */
[----:B------:R-:W1:Y:S04]  /*11c0*/  SHFL.DOWN PT, R14, R13, 0x10, 0x1f ;  /* 0x0a001f000d0e7f89 */ /* 0x000e6800000e0000 */
[----:B------:R-:W2:Y:S04]  /*11d0*/  SHFL.DOWN PT, R19, R16, 0x10, 0x1f ;  /* 0x0a001f0010137f89 */ /* 0x000ea800000e0000 */
[----:B------:R-:W3:Y:S01]  /*11e0*/  SHFL.DOWN PT, R18, R17, 0x10, 0x1f ;  /* 0x0a001f0011127f89 */ /* 0x000ee200000e0000 */
[----:B0-----:R-:W-:Y:S01]  /*11f0*/  FADD R15, R10, R15 ;  /* 0x0000000f0a0f7221 */ /* 0x001fe20000000000 */
[----:B-1----:R-:W-:-:S04]  /*1200*/  FADD R14, R13, R14 ;  /* 0x0000000e0d0e7221 */ /* 0x002fc80000000000 */
[----:B------:R-:W0:Y:S01]  /*1210*/  SHFL.DOWN PT, R12, R15, 0x8, 0x1f ;  /* 0x09001f000f0c7f89 */ /* 0x000e2200000e0000 */
[----:B--2---:R-:W-:-:S03]  /*1220*/  FADD R19, R16, R19 ;  /* 0x0000001310137221 */ /* 0x004fc60000000000 */
[----:B------:R-:W1:Y:S01]  /*1230*/  SHFL.DOWN PT, R11, R14, 0x8, 0x1f ;  /* 0x09001f000e0b7f89 */ /* 0x000e6200000e0000 */
[----:B---3--:R-:W-:-:S03]  /*1240*/  FADD R18, R17, R18 ;  /* 0x0000001211127221 */ /* 0x008fc60000000000 */
        /* <DEDUP_REMOVED lines=27> */
[----:B-1----:R-:W-:-:S03]  /*1400*/  FADD R11, R15, R12 ;  /* 0x0000000c0f0b7221 */ /* 0x002fc60000000000 */
[----:B------:R-:W-:Y:S01]  /*1410*/  FADD R13, R13, R2 ;  /* 0x000000020d0d7221 */ /* 0x000fe20000000000 */
[----:B--2---:R-:W-:Y:S01]  /*1420*/  FADD R10, R18, R21 ;  /* 0x00000015120a7221 */ /* 0x004fe20000000000 */
[----:B------:R-:W-:Y:S01]  /*1430*/  FADD R11, R11, R0 ;  /* 0x000000000b0b7221 */ /* 0x000fe20000000000 */
[----:B---3--:R-:W-:Y:S02]  /*1440*/  FADD R20, R19, R20 ;  /* 0x0000001413147221 */ /* 0x008fe40000000000 */
[----:B------:R-:W-:Y:S02]  /*1450*/  @!P0 FADD R2, R13, R10 ;  /* 0x0000000a0d028221 */ /* 0x000fe40000000000 */
[----:B------:R-:W-:Y:S01]  /*1460*/  @!P0 FADD R0, R11, R20 ;  /* 0x000000140b008221 */ /* 0x000fe20000000000 */
[----:B------:R-:W-:Y:S06]  /*1470*/  @P1 BRA `(.L_x_7) ;  /* 0xfffffffc00141947 */ /* 0x000fec000383ffff */
[----:B------:R-:W-:-:S12]  /*1480*/  USHF.L.U32 UR4, UR7, 0x5, URZ ;  /* 0x0000000507047899 */ /* 0x000fd800080006ff */
.L_x_6:
[----:B------:R-:W-:-:S09]  /*1490*/  UISETP.NE.AND UP0, UPT, UR17, URZ, UPT ;  /* 0x000000ff1100728c */ /* 0x000fd2000bf05270 */
[----:B------:R-:W-:Y:S05]  /*14a0*/  BRA.U !UP0, `(.L_x_5) ;  /* 0x0000000108887547 */ /* 0x000fea000b800000 */
[----:B------:R-:W0:Y:S01]  /*14b0*/  S2UR UR11, SR_CgaCtaId ;  /* 0x00000000000b79c3 */ /* 0x000e220000008800 */
[----:B------:R-:W-:Y:S01]  /*14c0*/  UMOV UR10, 0x400 ;  /* 0x00000400000a7882 */ /* 0x000fe20000000000 */
[C---:B-1----:R-:W-:Y:S02]  /*14d0*/  IADD3 R10, PT, PT, R4.reuse, UR4, RZ ;  /* 0x00000004040a7c10 */ /* 0x042fe4000fffe0ff */
[----:B------:R-:W-:Y:S02]  /*14e0*/  ISETP.NE.AND P0, PT, R4, RZ, PT ;  /* 0x000000ff0400720c */ /* 0x000fe40003f05270 */
[----:B------:R-:W-:Y:S01]  /*14f0*/  IADD3 R23, PT, PT, R10, R23, RZ ;  /* 0x000000170a177210 */ /* 0x000fe20007ffe0ff */
[----:B0-----:R-:W-:-:S06]  /*1500*/  ULEA UR10, UR11, UR10, 0x18 ;  /* 0x0000000a0b0a7291 */ /* 0x001fcc000f8ec0ff */
[----:B------:R-:W-:Y:S02]  /*1510*/  LEA R23, R23, UR10, 0x2 ;  /* 0x0000000a17177c11 */ /* 0x000fe4000f8e10ff */
[----:B------:R-:W-:-:S04]  /*1520*/  LEA R10, R10, UR10, 0x2 ;  /* 0x0000000a0a0a7c11 */ /* 0x000fc8000f8e10ff */
[----:B------:R-:W0:Y:S04]  /*1530*/  LDS R23, [R23] ;  /* 0x0000000017177984 */ /* 0x000e280000000800 */
[----:B------:R-:W1:Y:S01]  /*1540*/  LDS R10, [R10] ;  /* 0x000000000a0a7984 */ /* 0x000e620000000800 */
[----:B0-----:R-:W-:Y:S01]  /*1550*/  FMUL R3, R23, R23 ;  /* 0x0000001717037220 */ /* 0x001fe20000400000 */
[----:B-1----:R-:W-:-:S04]  /*1560*/  FMUL R11, R10, R10 ;  /* 0x0000000a0a0b7220 */ /* 0x002fc80000400000 */
[----:B------:R-:W0:Y:S04]  /*1570*/  SHFL.DOWN PT, R14, R3, 0x10, 0x1f ;  /* 0x0a001f00030e7f89 */ /* 0x000e2800000e0000 */
[----:B------:R-:W1:Y:S01]  /*1580*/  SHFL.DOWN PT, R12, R11, 0x10, 0x1f ;  /* 0x0a001f000b0c7f89 */ /* 0x000e6200000e0000 */
[----:B0-----:R-:W-:Y:S01]  /*1590*/  FADD R14, R3, R14 ;  /* 0x0000000e030e7221 */ /* 0x001fe20000000000 */
[----:B-1----:R-:W-:-:S04]  /*15a0*/  FADD R12, R11, R12 ;  /* 0x0000000c0b0c7221 */ /* 0x002fc80000000000 */
        /* <DEDUP_REMOVED lines=15> */
[----:B-1----:R-:W-:-:S03]  /*16a0*/  FADD R13, R3, R12 ;  /* 0x0000000c030d7221 */ /* 0x002fc60000000000 */
[----:B------:R-:W-:Y:S01]  /*16b0*/  @!P0 FADD R2, R2, R15 ;  /* 0x0000000f02028221 */ /* 0x000fe20000000000 */
[----:B------:R-:W-:-:S07]  /*16c0*/  @!P0 FADD R0, R0, R13 ;  /* 0x0000000d00008221 */ /* 0x000fce0000000000 */
.L_x_5:
[----:B------:R-:W-:Y:S01]  /*16d0*/  ISETP.NE.AND P0, PT, R4, RZ, PT ;  /* 0x000000ff0400720c */ /* 0x000fe20003f05270 */
[----:B------:R-:W-:-:S12]  /*16e0*/  BSSY.RECONVERGENT B0, `(.L_x_8) ;  /* 0x0000024000007945 */ /* 0x000fd80003800200 */
[----:B------:R-:W-:Y:S05]  /*16f0*/  @P0 BRA `(.L_x_9) ;  /* 0x0000000000880947 */ /* 0x000fea0003800000 */
[----:B------:R-:W-:Y:S01]  /*1700*/  IADD3 R3, PT, PT, R0, -0xd000000, RZ ;  /* 0xf300000000037810 */ /* 0x000fe20007ffe0ff */
[----:B------:R0:W2:Y:S01]  /*1710*/  MUFU.RSQ R11, R0 ;  /* 0x00000000000b7308 */ /* 0x0000a20000001400 */
[----:B------:R-:W-:Y:S02]  /*1720*/  BSSY.RECONVERGENT B1, `(.L_x_10) ;  /* 0x000000b000017945 */ /* 0x000fe40003800200 */
[----:B------:R-:W-:-:S13]  /*1730*/  ISETP.GT.U32.AND P0, PT, R3, 0x727fffff, PT ;  /* 0x727fffff0300780c */ /* 0x000fda0003f04070 */
[----:B0-----:R-:W-:Y:S05]  /*1740*/  @!P0 BRA `(.L_x_11) ;  /* 0x0000000000108947 */ /* 0x001fea0003800000 */
[----:B------:R-:W-:-:S07]  /*1750*/  MOV R15, 0x1770 ;  /* 0x00001770000f7802 */ /* 0x000fce0000000f00 */
[----:B-12--5:R-:W-:Y:S05]  /*1760*/  CALL.REL.NOINC `($__internal_1_$__cuda_sm20_sqrt_rn_f32_slowpath) ;  /* 0x0000003800c07944 */ /* 0x026fea0003c00000 */
[----:B------:R-:W-:Y:S01]  /*1770*/  MOV R10, R3 ;  /* 0x00000003000a7202 */ /* 0x000fe20000000f00 */
[----:B------:R-:W-:Y:S06]  /*1780*/  BRA `(.L_x_12) ;  /* 0x0000000000107947 */ /* 0x000fec0003800000 */
.L_x_11:
[C---:B--2---:R-:W-:Y:S01]  /*1790*/  FMUL.FTZ R3, R11.reuse, R0 ;  /* 0x000000000b037220 */ /* 0x044fe20000410000 */
[----:B-1----:R-:W-:-:S03]  /*17a0*/  FMUL.FTZ R10, R11, 0.5 ;  /* 0x3f0000000b0a7820 */ /* 0x002fc60000410000 */
[----:B------:R-:W-:-:S04]  /*17b0*/  FFMA R0, -R3, R3, R0 ;  /* 0x0000000303007223 */ /* 0x000fc80000000100 */
[----:B------:R-:W-:-:S07]  /*17c0*/  FFMA R10, R0, R10, R3 ;  /* 0x0000000a000a7223 */ /* 0x000fce0000000003 */
.L_x_12:
[----:B------:R-:W-:Y:S05]  /*17d0*/  BSYNC.RECONVERGENT B1 ;  /* 0x0000000000017941 */ /* 0x000fea0003800200 */
.L_x_10:
[----:B------:R-:W0:Y:S01]  /*17e0*/  LDCU UR4, c[0x0][0x3cc] ;  /* 0x00007980ff0477ac */ /* 0x000e220008000800 */
[----:B------:R-:W-:Y:S01]  /*17f0*/  IADD3 R0, PT, PT, R2, -0xd000000, RZ ;  /* 0xf300000002007810 */ /* 0x000fe20007ffe0ff */
[----:B------:R1:W2:Y:S01]  /*1800*/  MUFU.RSQ R3, R2 ;  /* 0x0000000200037308 */ /* 0x0002a20000001400 */
[----:B------:R-:W-:Y:S02]  /*1810*/  BSSY.RECONVERGENT B1, `(.L_x_13) ;  /* 0x000000d000017945 */ /* 0x000fe40003800200 */
[----:B------:R-:W-:Y:S01]  /*1820*/  ISETP.GT.U32.AND P0, PT, R0, 0x727fffff, PT ;  /* 0x727fffff0000780c */ /* 0x000fe20003f04070 */
[----:B0----5:R-:W-:-:S12]  /*1830*/  FFMA R10, -R10, UR4, R7 ;  /* 0x000000040a0a7c23 */ /* 0x021fd80008000107 */
[----:B-12---:R-:W-:Y:S05]  /*1840*/  @!P0 BRA `(.L_x_14) ;  /* 0x0000000000148947 */ /* 0x006fea0003800000 */
[----:B------:R-:W-:Y:S02]  /*1850*/  MOV R0, R2 ;  /* 0x0000000200007202 */ /* 0x000fe40000000f00 */
[----:B------:R-:W-:-:S07]  /*1860*/  MOV R15, 0x1880 ;  /* 0x00001880000f7802 */ /* 0x000fce0000000f00 */
[----:B------:R-:W-:Y:S05]  /*1870*/  CALL.REL.NOINC `($__internal_1_$__cuda_sm20_sqrt_rn_f32_slowpath) ;  /* 0x00000038007c7944 */ /* 0x000fea0003c00000 */
[----:B------:R-:W-:Y:S01]  /*1880*/  MOV R11, R3 ;  /* 0x00000003000b7202 */ /* 0x000fe20000000f00 */
[----:B------:R-:W-:Y:S06]  /*1890*/  BRA `(.L_x_15) ;  /* 0x0000000000107947 */ /* 0x000fec0003800000 */
.L_x_14:
[C---:B------:R-:W-:Y:S01]  /*18a0*/  FMUL.FTZ R11, R3.reuse, R2 ;  /* 0x00000002030b7220 */ /* 0x040fe20000410000 */
[----:B------:R-:W-:-:S03]  /*18b0*/  FMUL.FTZ R0, R3, 0.5 ;  /* 0x3f00000003007820 */ /* 0x000fc60000410000 */
[----:B------:R-:W-:-:S04]  /*18c0*/  FFMA R2, -R11, R11, R2 ;  /* 0x0000000b0b027223 */ /* 0x000fc80000000102 */
[----:B------:R-:W-:-:S07]  /*18d0*/  FFMA R11, R2, R0, R11 ;  /* 0x00000000020b7223 */ /* 0x000fce000000000b */
.L_x_15:
[----:B------:R-:W-:Y:S05]  /*18e0*/  BSYNC.RECONVERGENT B1 ;  /* 0x0000000000017941 */ /* 0x000fea0003800200 */
.L_x_13:
[----:B------:R-:W0:Y:S02]  /*18f0*/  LDCU UR4, c[0x0][0x3cc] ;  /* 0x00007980ff0477ac */ /* 0x000e240008000800 */
[----:B0-----:R-:W-:-:S05]  /*1900*/  FFMA R11, R11, UR4, R8 ;  /* 0x000000040b0b7c23 */ /* 0x001fca0008000008 */
[----:B------:R0:W-:Y:S02]  /*1910*/  STS.64 [UR5], R10 ;  /* 0x0000000aff007988 */ /* 0x0001e40008000a05 */
.L_x_9:
[----:B------:R-:W-:Y:S05]  /*1920*/  BSYNC.RECONVERGENT B0 ;  /* 0x0000000000007941 */ /* 0x000fea0003800200 */
.L_x_8:
[----:B------:R-:W-:Y:S06]  /*1930*/  BAR.SYNC.DEFER_BLOCKING 0x0 ;  /* 0x0000000000007b1d */ /* 0x000fec0000010000 */
[----:B------:R-:W2:Y:S02]  /*1940*/  LDS.64 R14, [UR5] ;  /* 0x00000005ff0e7984 */ /* 0x000ea40008000a00 */
[----:B--2---:R-:W-:-:S13]  /*1950*/  FSETP.GEU.AND P0, PT, R15, RZ, PT ;  /* 0x000000ff0f00720b */ /* 0x004fda0003f0e000 */
[----:B------:R-:W-:Y:S05]  /*1960*/  @P0 BRA `(.L_x_16) ;  /* 0x0000000400b80947 */ /* 0x000fea0003800000 */
[----:B------:R-:W-:Y:S02]  /*1970*/  HFMA2 R13, -RZ, RZ, 0.96630859375, -0.0022525787353515625 ;  /* 0x3bbb989dff0d7431 */ /* 0x000fe400000001ff */
[----:B01----:R-:W-:Y:S01]  /*1980*/  FADD R10, R14, R15 ;  /* 0x0000000f0e0a7221 */ /* 0x003fe20000000000 */
[----:B------:R-:W-:-:S03]  /*1990*/  MOV R17, 0x437c0000 ;  /* 0x437c000000117802 */ /* 0x000fc60000000f00 */
[----:B------:R-:W-:-:S04]  /*19a0*/  FMUL R10, R10, 0.5 ;  /* 0x3f0000000a0a7820 */ /* 0x000fc80000400000 */
[----:B------:R-:W-:-:S04]  /*19b0*/  FFMA.SAT R0, R10, -R13, 0.5 ;  /* 0x3f0000000a007423 */ /* 0x000fc8000000280d */
[----:B------:R-:W-:Y:S01]  /*19c0*/  FFMA.RM R3, R0, R17, 12582913 ;  /* 0x4b40000100037423 */ /* 0x000fe20000004011 */
[----:B------:R-:W-:-:S03]  /*19d0*/  FMUL R0, R10, -2 ;  /* 0xc00000000a007820 */ /* 0x000fc60000400000 */
[C---:B------:R-:W-:Y:S01]  /*19e0*/  FADD R11, R3.reuse, -12583039 ;  /* 0xcb40007f030b7421 */ /* 0x040fe20000000000 */
[----:B------:R-:W-:Y:S01]  /*19f0*/  FFMA.SAT R2, R0, R13, 0.5 ;  /* 0x3f00000000027423 */ /* 0x000fe2000000200d */
[----:B------:R-:W-:Y:S02]  /*1a00*/  SHF.L.U32 R12, R3, 0x17, RZ ;  /* 0x00000017030c7819 */ /* 0x000fe400000006ff */
[----:B------:R-:W-:Y:S01]  /*1a10*/  FFMA R11, R10, -1.4426950216293334961, -R11 ;  /* 0xbfb8aa3b0a0b7823 */ /* 0x000fe2000000080b */
[----:B------:R-:W-:-:S03]  /*1a20*/  FFMA.RM R2, R2, R17, 12582913 ;  /* 0x4b40000102027423 */ /* 0x000fc60000004011 */
[----:B------:R-:W-:Y:S01]  /*1a30*/  FFMA R11, R10, -1.925963033500011079e-08, R11 ;  /* 0xb2a570600a0b7823 */ /* 0x000fe2000000000b */
[----:B------:R-:W-:-:S04]  /*1a40*/  FADD R3, R2, -12583039 ;  /* 0xcb40007f02037421 */ /* 0x000fc80000000000 */
[C---:B------:R-:W-:Y:S01]  /*1a50*/  FFMA R3, R0.reuse, 1.4426950216293334961, -R3 ;  /* 0x3fb8aa3b00037823 */ /* 0x040fe20000000803 */
[----:B------:R-:W0:Y:S03]  /*1a60*/  MUFU.EX2 R11, R11 ;  /* 0x0000000b000b7308 */ /* 0x000e260000000800 */
[----:B------:R-:W-:Y:S01]  /*1a70*/  FFMA R0, R0, 1.925963033500011079e-08, R3 ;  /* 0x32a5706000007823 */ /* 0x000fe20000000003 */
[----:B------:R-:W-:-:S05]  /*1a80*/  SHF.L.U32 R3, R2, 0x17, RZ ;  /* 0x0000001702037819 */ /* 0x000fca00000006ff */
[----:B------:R-:W1:Y:S01]  /*1a90*/  MUFU.EX2 R0, R0 ;  /* 0x0000000000007308 */ /* 0x000e620000000800 */
[----:B0-----:R-:W-:-:S04]  /*1aa0*/  FMUL R13, R12, R11 ;  /* 0x0000000b0c0d7220 */ /* 0x001fc80000400000 */
[----:B------:R-:W-:-:S04]  /*1ab0*/  FFMA R16, R12, R11, R13 ;  /* 0x0000000b0c107223 */ /* 0x000fc8000000000d */
[----:B------:R-:W0:Y:S01]  /*1ac0*/  MUFU.RCP R12, R16 ;  /* 0x00000010000c7308 */ /* 0x000e220000001000 */
[----:B-1----:R-:W-:-:S07]  /*1ad0*/  FFMA R3, R3, R0, 1 ;  /* 0x3f80000003037423 */ /* 0x002fce0000000000 */
[----:B------:R-:W1:Y:S01]  /*1ae0*/  FCHK P0, R3, R16 ;  /* 0x0000001003007302 */ /* 0x000e620000000000 */
[----:B0-----:R-:W-:-:S04]  /*1af0*/  FFMA R11, -R16, R12, 1 ;  /* 0x3f800000100b7423 */ /* 0x001fc8000000010c */
[----:B------:R-:W-:-:S04]  /*1b00*/  FFMA R12, R12, R11, R12 ;  /* 0x0000000b0c0c7223 */ /* 0x000fc8000000000c */
[----:B------:R-:W-:-:S04]  /*1b10*/  FFMA R11, R3, R12, RZ ;  /* 0x0000000c030b7223 */ /* 0x000fc800000000ff */
[----:B------:R-:W-:-:S04]  /*1b20*/  FFMA R2, -R16, R11, R3 ;  /* 0x0000000b10027223 */ /* 0x000fc80000000103 */
[----:B------:R-:W-:Y:S01]  /*1b30*/  FFMA R0, R12, R2, R11 ;  /* 0x000000020c007223 */ /* 0x000fe2000000000b */
[----:B-1----:R-:W-:Y:S06]  /*1b40*/  @!P0 BRA `(.L_x_17) ;  /* 0x00000000000c8947 */ /* 0x002fec0003800000 */
[----:B------:R-:W-:Y:S02]  /*1b50*/  MOV R0, R16 ;  /* 0x0000001000007202 */ /* 0x000fe40000000f00 */
[----:B------:R-:W-:-:S07]  /*1b60*/  MOV R2, 0x1b80 ;  /* 0x00001b8000027802 */ /* 0x000fce0000000f00 */
[----:B-----5:R-:W-:Y:S05]  /*1b70*/  CALL.REL.NOINC `($__internal_2_$__cuda_sm3x_div_rn_noftz_f32_slowpath) ;  /* 0x0000003800147944 */ /* 0x020fea0003c00000 */
.L_x_17:
[----:B------:R-:W-:-:S05]  /*1b80*/  FMUL R13, R0, R0 ;  /* 0x00000000000d7220 */ /* 0x000fca0000400000 */
[----:B------:R-:W-:-:S04]  /*1b90*/  IADD3 R0, PT, PT, R13, 0x1800000, RZ ;  /* 0x018000000d007810 */ /* 0x000fc80007ffe0ff */
[----:B------:R-:W-:-:S04]  /*1ba0*/  LOP3.LUT R0, R0, 0x7f800000, RZ, 0xc0, !PT ;  /* 0x7f80000000007812 */ /* 0x000fc800078ec0ff */
[----:B------:R-:W-:-:S13]  /*1bb0*/  ISETP.GT.U32.AND P0, PT, R0, 0x1ffffff, PT ;  /* 0x01ffffff0000780c */ /* 0x000fda0003f04070 */
[----:B------:R-:W-:Y:S05]  /*1bc0*/  @P0 BRA `(.L_x_18) ;  /* 0x0000000000100947 */ /* 0x000fea0003800000 */
[----:B------:R-:W-:-:S07]  /*1bd0*/  MOV R16, 0x1bf0 ;  /* 0x00001bf000107802 */ /* 0x000fce0000000f00 */
[----:B-----5:R-:W-:Y:S05]  /*1be0*/  CALL.REL.NOINC `($__internal_0_$__cuda_sm20_rcp_rn_f32_slowpath) ;  /* 0x0000003000d07944 */ /* 0x020fea0003c00000 */
[----:B------:R-:W-:Y:S01]  /*1bf0*/  MOV R11, R0 ;  /* 0x00000000000b7202 */ /* 0x000fe20000000f00 */
[----:B------:R-:W-:Y:S06]  /*1c00*/  BRA `(.L_x_19) ;  /* 0x0000000000107947 */ /* 0x000fec0003800000 */
.L_x_18:
[----:B------:R-:W0:Y:S02]  /*1c10*/  MUFU.RCP R11, R13 ;  /* 0x0000000d000b7308 */ /* 0x000e240000001000 */
[----:B0-----:R-:W-:-:S04]  /*1c20*/  FFMA R0, R13, R11, -1 ;  /* 0xbf8000000d007423 */ /* 0x001fc8000000000b */
[----:B------:R-:W-:-:S04]  /*1c30*/  FADD.FTZ R0, -R0, -RZ ;  /* 0x800000ff00007221 */ /* 0x000fc80000010100 */
[----:B------:R-:W-:-:S07]  /*1c40*/  FFMA R11, R11, R0, R11 ;  /* 0x000000000b0b7223 */ /* 0x000fce000000000b */
.L_x_19:
[C---:B------:R-:W-:Y:S01]  /*1c50*/  FMUL R3, |R15|.reuse, 2.8853900432586669922 ;  /* 0x4038aa3b0f037820 */ /* 0x040fe20000400200 */
[----:B------:R-:W-:Y:S01]  /*1c60*/  FMUL R0, |R10|, 2.8853900432586669922 ;  /* 0x4038aa3b0a007820 */ /* 0x000fe20000400200 */
[C---:B------:R-:W-:Y:S01]  /*1c70*/  FMUL R13, |R14|.reuse, 2.8853900432586669922 ;  /* 0x4038aa3b0e0d7820 */ /* 0x040fe20000400200 */
[----:B------:R-:W-:Y:S02]  /*1c80*/  HFMA2 R21, -RZ, RZ, 1.875, 0 ;  /* 0x3f800000ff157431 */ /* 0x000fe400000001ff */
[C---:B------:R-:W-:Y:S01]  /*1c90*/  FADD R19, -R14.reuse, R15 ;  /* 0x0000000f0e137221 */ /* 0x040fe20000000100 */
[----:B------:R-:W-:Y:S01]  /*1ca0*/  MOV R17, 0x3c80f082 ;  /* 0x3c80f08200117802 */ /* 0x000fe20000000f00 */
[----:B------:R-:W0:Y:S01]  /*1cb0*/  MUFU.EX2 R3, R3 ;  /* 0x0000000300037308 */ /* 0x000e220000000800 */
[----:B------:R-:W-:Y:S02]  /*1cc0*/  FSETP.GE.AND P1, PT, |R15|, 0.60000002384185791016, PT ;  /* 0x3f19999a0f00780b */ /* 0x000fe40003f26200 */
[----:B------:R-:W-:-:S02]  /*1cd0*/  FSETP.GE.AND P3, PT, |R14|, 0.60000002384185791016, PT ;  /* 0x3f19999a0e00780b */ /* 0x000fc40003f66200 */
[----:B------:R-:W-:Y:S02]  /*1ce0*/  FSETP.GE.AND P0, PT, |R15|, 9.010913848876953125, PT ;  /* 0x41102cb40f00780b */ /* 0x000fe40003f06200 */
[----:B------:R-:W-:Y:S01]  /*1cf0*/  FSETP.GE.AND P2, PT, |R14|, 9.010913848876953125, PT ;  /* 0x41102cb40e00780b */ /* 0x000fe20003f46200 */
[----:B------:R-:W1:Y:S08]  /*1d00*/  MUFU.EX2 R0, R0 ;  /* 0x0000000000007308 */ /* 0x000e700000000800 */
[----:B------:R-:W2:Y:S01]  /*1d10*/  MUFU.EX2 R13, R13 ;  /* 0x0000000d000d7308 */ /* 0x000ea20000000800 */
[----:B0-----:R-:W-:-:S07]  /*1d20*/  FADD R12, R3, 1 ;  /* 0x3f800000030c7421 */ /* 0x001fce0000000000 */
[----:B------:R-:W0:Y:S01]  /*1d30*/  MUFU.RCP R12, R12 ;  /* 0x0000000c000c7308 */ /* 0x000e220000001000 */
[----:B-1----:R-:W-:Y:S01]  /*1d40*/  FADD R2, R0, 1 ;  /* 0x3f80000000027421 */ /* 0x002fe20000000000 */
[----:B------:R-:W-:-:S06]  /*1d50*/  FMUL R0, R15, R15 ;  /* 0x0000000f0f007220 */ /* 0x000fcc0000400000 */
[----:B------:R-:W1:Y:S01]  /*1d60*/  MUFU.RCP R2, R2 ;  /* 0x0000000200027308 */ /* 0x000e620000001000 */
[----:B--2---:R-:W-:-:S07]  /*1d70*/  FADD R18, R13, 1 ;  /* 0x3f8000000d127421 */ /* 0x004fce0000000000 */
[----:B------:R-:W2:Y:S01]  /*1d80*/  MUFU.RCP R18, R18 ;  /* 0x0000001200127308 */ /* 0x000ea20000001000 */
[----:B0-----:R-:W-:Y:S01]  /*1d90*/  FFMA R16, R12, -2, R21 ;  /* 0xc00000000c107823 */ /* 0x001fe20000000015 */
[----:B------:R-:W-:Y:S01]  /*1da0*/  FADD R12, R19, 9.9999999600419720025e-13 ;  /* 0x2b8cbccc130c7421 */ /* 0x000fe20000000000 */
[----:B------:R-:W-:-:S03]  /*1db0*/  FFMA R19, R0, R17, -0.052303962409496307373 ;  /* 0xbd563cae00137423 */ /* 0x000fc60000000011 */
[----:B------:R-:W-:Y:S01]  /*1dc0*/  FSEL R16, -|R16|, -1, !P0 ;  /* 0xbf80000010107808 */ /* 0x000fe20004000300 */
[----:B------:R-:W-:Y:S01]  /*1dd0*/  FFMA R19, R0, R19, 0.1331529766321182251 ;  /* 0x3e08594100137423 */ /* 0x000fe20000000013 */
[----:B------:R-:W0:Y:S01]  /*1de0*/  MUFU.RCP R13, R12 ;  /* 0x0000000c000d7308 */ /* 0x000e220000001000 */
[----:B-1----:R-:W-:Y:S01]  /*1df0*/  FFMA R3, R2, -2, R21 ;  /* 0xc000000002037823 */ /* 0x002fe20000000015 */
[----:B------:R-:W-:Y:S01]  /*1e00*/  FMUL R2, R14, R14 ;  /* 0x0000000e0e027220 */ /* 0x000fe20000400000 */
[----:B------:R-:W-:Y:S01]  /*1e10*/  FFMA R19, R0, R19, -0.33332768082618713379 ;  /* 0xbeaaa9ed00137423 */ /* 0x000fe20000000013 */
[----:B------:R-:W-:-:S03]  /*1e20*/  FSETP.GE.AND P0, PT, |R10|, 9.010913848876953125, PT ;  /* 0x41102cb40a00780b */ /* 0x000fc60003f06200 */
[----:B------:R-:W-:Y:S01]  /*1e30*/  FFMA R0, R0, R19, RZ ;  /* 0x0000001300007223 */ /* 0x000fe200000000ff */
[----:B--2---:R-:W-:Y:S01]  /*1e40*/  FFMA R20, R18, -2, R21 ;  /* 0xc000000012147823 */ /* 0x004fe20000000015 */
[----:B------:R-:W-:Y:S02]  /*1e50*/  FFMA R21, R2, R17, -0.052303962409496307373 ;  /* 0xbd563cae02157423 */ /* 0x000fe40000000011 */
[----:B------:R-:W-:Y:S01]  /*1e60*/  @!P1 FFMA R16, R15, R0, R15 ;  /* 0x000000000f109223 */ /* 0x000fe2000000000f */
[C---:B------:R-:W-:Y:S01]  /*1e70*/  FMUL R18, R10.reuse, R10 ;  /* 0x0000000a0a127220 */ /* 0x040fe20000400000 */
[----:B------:R-:W-:Y:S01]  /*1e80*/  FSETP.GE.AND P1, PT, |R10|, 0.60000002384185791016, PT ;  /* 0x3f19999a0a00780b */ /* 0x000fe20003f26200 */
[----:B------:R-:W-:Y:S01]  /*1e90*/  FFMA R21, R2, R21, 0.1331529766321182251 ;  /* 0x3e08594102157423 */ /* 0x000fe20000000015 */
[----:B------:R-:W-:Y:S01]  /*1ea0*/  FSEL R19, R20, 1, !P2 ;  /* 0x3f80000014137808 */ /* 0x000fe20005000000 */
[----:B------:R-:W-:Y:S01]  /*1eb0*/  FFMA R17, R18, R17, -0.052303962409496307373 ;  /* 0xbd563cae12117423 */ /* 0x000fe20000000011 */
[----:B0-----:R-:W-:Y:S01]  /*1ec0*/  FFMA R0, -R12, R13, 1 ;  /* 0x3f8000000c007423 */ /* 0x001fe2000000010d */
[----:B------:R-:W-:Y:S01]  /*1ed0*/  FFMA R21, R2, R21, -0.33332768082618713379 ;  /* 0xbeaaa9ed02157423 */ /* 0x000fe20000000015 */
[----:B------:R-:W-:Y:S01]  /*1ee0*/  LOP3.LUT R15, R19, 0x80000000, R14, 0xb8, !PT ;  /* 0x80000000130f7812 */ /* 0x000fe200078eb80e */
[----:B------:R-:W-:Y:S01]  /*1ef0*/  FFMA R17, R18, R17, 0.1331529766321182251 ;  /* 0x3e08594112117423 */ /* 0x000fe20000000011 */
[----:B------:R-:W-:Y:S01]  /*1f00*/  FFMA R20, R13, R0, R13 ;  /* 0x000000000d147223 */ /* 0x000fe2000000000d */
[----:B------:R-:W-:Y:S01]  /*1f10*/  FFMA R21, R2, R21, RZ ;  /* 0x0000001502157223 */ /* 0x000fe200000000ff */
[----:B------:R-:W-:Y:S01]  /*1f20*/  FSEL R13, R3, 1, !P0 ;  /* 0x3f800000030d7808 */ /* 0x000fe20004000000 */
[----:B------:R-:W-:-:S02]  /*1f30*/  FFMA R0, R18, R17, -0.33332768082618713379 ;  /* 0xbeaaa9ed12007423 */ /* 0x000fc40000000011 */
[----:B------:R-:W-:Y:S01]  /*1f40*/  @!P3 FFMA R15, R14, R21, R14 ;  /* 0x000000150e0fb223 */ /* 0x000fe2000000000e */
[--C-:B------:R-:W-:Y:S01]  /*1f50*/  LOP3.LUT R2, R13, 0x80000000, R10.reuse, 0xb8, !PT ;  /* 0x800000000d027812 */ /* 0x100fe200078eb80a */
[----:B------:R-:W-:Y:S02]  /*1f60*/  FFMA R13, R18, R0, RZ ;  /* 0x00000000120d7223 */ /* 0x000fe400000000ff */
[----:B------:R-:W-:Y:S02]  /*1f70*/  FADD R3, R16, -R15 ;  /* 0x8000000f10037221 */ /* 0x000fe40000000000 */
[C---:B------:R-:W-:Y:S02]  /*1f80*/  @!P1 FFMA R2, R10.reuse, R13, R10 ;  /* 0x0000000d0a029223 */ /* 0x040fe4000000000a */
[----:B------:R-:W0:Y:S01]  /*1f90*/  FCHK P0, R3, R12 ;  /* 0x0000000c03007302 */ /* 0x000e220000000000 */
[----:B------:R-:W-:Y:S01]  /*1fa0*/  FFMA R17, R3, R20, RZ ;  /* 0x0000001403117223 */ /* 0x000fe200000000ff */
[----:B------:R-:W-:-:S03]  /*1fb0*/  FFMA R10, -R10, R11, R2 ;  /* 0x0000000b0a0a7223 */ /* 0x000fc60000000102 */
[----:B------:R-:W-:-:S04]  /*1fc0*/  FFMA R0, -R12, R17, R3 ;  /* 0x000000110c007223 */ /* 0x000fc80000000103 */
[----:B------:R-:W-:Y:S01]  /*1fd0*/  FFMA R0, R20, R0, R17 ;  /* 0x0000000014007223 */ /* 0x000fe20000000011 */
[----:B0-----:R-:W-:Y:S06]  /*1fe0*/  @!P0 BRA `(.L_x_20) ;  /* 0x00000000000c8947 */ /* 0x001fec0003800000 */
[----:B------:R-:W-:Y:S02]  /*1ff0*/  MOV R0, R12 ;  /* 0x0000000c00007202 */ /* 0x000fe40000000f00 */
[----:B------:R-:W-:-:S07]  /*2000*/  MOV R2, 0x2020 ;  /* 0x0000202000027802 */ /* 0x000fce0000000f00 */
[----:B-----5:R-:W-:Y:S05]  /*2010*/  CALL.REL.NOINC `($__internal_2_$__cuda_sm3x_div_rn_noftz_f32_slowpath) ;  /* 0x0000003000ec7944 */ /* 0x020fea0003c00000 */
.L_x_20:
[-C--:B------:R-:W-:Y:S01]  /*2020*/  FFMA R19, -R14, R0.reuse, R15 ;  /* 0x000000000e137223 */ /* 0x080fe2000000010f */
[----:B------:R-:W-:Y:S01]  /*2030*/  MOV R15, R0 ;  /* 0x00000000000f7202 */ /* 0x000fe20000000f00 */
[----:B------:R-:W-:Y:S06]  /*2040*/  BRA `(.L_x_21) ;  /* 0x0000002000b07947 */ /* 0x000fec0003800000 */
.L_x_16:
[----:B------:R-:W-:-:S13]  /*2050*/  FSETP.GE.AND P0, PT, R14, RZ, PT ;  /* 0x000000ff0e00720b */ /* 0x000fda0003f06000 */
[----:B------:R-:W-:Y:S05]  /*2060*/  @P0 BRA `(.L_x_22) ;  /* 0x0000001800e40947 */ /* 0x000fea0003800000 */
[C---:B------:R-:W-:Y:S01]  /*2070*/  FMUL R0, |R15|.reuse, 2.8853900432586669922 ;  /* 0x4038aa3b0f007820 */ /* 0x040fe20000400200 */
[----:B01----:R-:W-:Y:S02]  /*2080*/  HFMA2 R10, -RZ, RZ, 1.125, -9232 ;  /* 0x3c80f082ff0a7431 */ /* 0x003fe400000001ff */
[C---:B------:R-:W-:Y:S01]  /*2090*/  FMUL R11, R15.reuse, R15 ;  /* 0x0000000f0f0b7220 */ /* 0x040fe20000400000 */
[----:B------:R-:W-:Y:S01]  /*20a0*/  MOV R3, 0x3f800000 ;  /* 0x3f80000000037802 */ /* 0x000fe20000000f00 */
[----:B------:R-:W-:Y:S01]  /*20b0*/  HFMA2 R17, -RZ, RZ, 0, 0 ;  /* 0x00000000ff117431 */ /* 0x000fe200000001ff */
[C---:B------:R-:W-:Y:S01]  /*20c0*/  FSETP.GE.AND P1, PT, |R15|.reuse, 0.60000002384185791016, PT ;  /* 0x3f19999a0f00780b */ /* 0x040fe20003f26200 */
[----:B------:R-:W0:Y:S01]  /*20d0*/  MUFU.EX2 R0, R0 ;  /* 0x0000000000007308 */ /* 0x000e220000000800 */
[----:B------:R-:W-:Y:S01]  /*20e0*/  FSETP.GE.AND P0, PT, |R15|, 9.010913848876953125, PT ;  /* 0x41102cb40f00780b */ /* 0x000fe20003f06200 */
[----:B------:R-:W-:Y:S01]  /*20f0*/  UMOV UR4, URZ ;  /* 0x000000ff00047c82 */ /* 0x000fe20008000000 */
[----:B------:R-:W-:-:S04]  /*2100*/  FFMA R10, R11, R10, -0.052303962409496307373 ;  /* 0xbd563cae0b0a7423 */ /* 0x000fc8000000000a */
[----:B------:R-:W-:Y:S01]  /*2110*/  FFMA R10, R11, R10, 0.1331529766321182251 ;  /* 0x3e0859410b0a7423 */ /* 0x000fe2000000000a */
[----:B0-----:R-:W-:-:S03]  /*2120*/  FADD R2, R0, 1 ;  /* 0x3f80000000027421 */ /* 0x001fc60000000000 */
[----:B------:R-:W-:Y:S01]  /*2130*/  FFMA R0, R11, R10, -0.33332768082618713379 ;  /* 0xbeaaa9ed0b007423 */ /* 0x000fe2000000000a */
[----:B------:R-:W-:-:S03]  /*2140*/  FMUL R10, R14, 0.5 ;  /* 0x3f0000000e0a7820 */ /* 0x000fc60000400000 */
[----:B------:R-:W-:Y:S01]  /*2150*/  FFMA R0, R11, R0, RZ ;  /* 0x000000000b007223 */ /* 0x000fe200000000ff */
[----:B------:R-:W0:Y:S01]  /*2160*/  MUFU.RCP R2, R2 ;  /* 0x0000000200027308 */ /* 0x000e220000001000 */
[----:B------:R-:W-:Y:S01]  /*2170*/  MOV R11, R14 ;  /* 0x0000000e000b7202 */ /* 0x000fe20000000f00 */
[----:B0-----:R-:W-:-:S05]  /*2180*/  FFMA R3, R2, -2, R3 ;  /* 0xc000000002037823 */ /* 0x001fca0000000003 */
[----:B------:R-:W-:-:S04]  /*2190*/  FSEL R18, R3, 1, !P0 ;  /* 0x3f80000003127808 */ /* 0x000fc80004000000 */
[--C-:B------:R-:W-:Y:S01]  /*21a0*/  LOP3.LUT R18, R18, 0x80000000, R15.reuse, 0xb8, !PT ;  /* 0x8000000012127812 */ /* 0x100fe200078eb80f */
[----:B------:R-:W-:-:S07]  /*21b0*/  @!P1 FFMA R18, R15, R0, R15 ;  /* 0x000000000f129223 */ /* 0x000fce000000000f */
.L_x_31:
[C---:B------:R-:W-:Y:S01]  /*21c0*/  FMUL R0, |R10|.reuse, 2.8853900432586669922 ;  /* 0x4038aa3b0a007820 */ /* 0x040fe20000400200 */
[----:B------:R-:W-:Y:S01]  /*21d0*/  MOV R16, 0x3c80f082 ;  /* 0x3c80f08200107802 */ /* 0x000fe20000000f00 */
[C---:B------:R-:W-:Y:S01]  /*21e0*/  FMUL R13, R10.reuse, R10 ;  /* 0x0000000a0a0d7220 */ /* 0x040fe20000400000 */
[----:B------:R-:W-:Y:S01]  /*21f0*/  FADD R2, R15, -R10 ;  /* 0x8000000a0f027221 */ /* 0x000fe20000000000 */
[----:B------:R-:W-:Y:S02]  /*2200*/  MOV R12, 0x3f800000 ;  /* 0x3f800000000c7802 */ /* 0x000fe40000000f00 */
[----:B------:R-:W0:Y:S01]  /*2210*/  MUFU.EX2 R0, R0 ;  /* 0x0000000000007308 */ /* 0x000e220000000800 */
[----:B------:R-:W-:Y:S01]  /*2220*/  FFMA R16, R13, R16, -0.052303962409496307373 ;  /* 0xbd563cae0d107423 */ /* 0x000fe20000000010 */
[----:B------:R-:W-:Y:S01]  /*2230*/  FSETP.GE.AND P1, PT, |R10|, 0.60000002384185791016, PT ;  /* 0x3f19999a0a00780b */ /* 0x000fe20003f26200 */
[----:B------:R-:W-:Y:S01]  /*2240*/  FADD R2, R2, 9.9999999600419720025e-13 ;  /* 0x2b8cbccc02027421 */ /* 0x000fe20000000000 */
[----:B------:R-:W-:-:S04]  /*2250*/  FSETP.GE.AND P0, PT, |R10|, 9.010913848876953125, PT ;  /* 0x41102cb40a00780b */ /* 0x000fc80003f06200 */
[----:B------:R-:W1:Y:S01]  /*2260*/  MUFU.RCP R19, R2 ;  /* 0x0000000200137308 */ /* 0x000e620000001000 */
[----:B0-----:R-:W-:Y:S01]  /*2270*/  FADD R3, R0, 1 ;  /* 0x3f80000000037421 */ /* 0x001fe20000000000 */
[----:B------:R-:W-:-:S04]  /*2280*/  FFMA R0, R13, R16, 0.1331529766321182251 ;  /* 0x3e0859410d007423 */ /* 0x000fc80000000010 */
[C---:B------:R-:W-:Y:S02]  /*2290*/  FFMA R0, R13.reuse, R0, -0.33332768082618713379 ;  /* 0xbeaaa9ed0d007423 */ /* 0x040fe40000000000 */
[----:B------:R-:W0:Y:S02]  /*22a0*/  MUFU.RCP R3, R3 ;  /* 0x0000000300037308 */ /* 0x000e240000001000 */
[----:B------:R-:W-:Y:S01]  /*22b0*/  FFMA R13, R13, R0, RZ ;  /* 0x000000000d0d7223 */ /* 0x000fe200000000ff */
[----:B-1----:R-:W-:-:S04]  /*22c0*/  FFMA R0, -R2, R19, 1 ;  /* 0x3f80000002007423 */ /* 0x002fc80000000113 */
[----:B------:R-:W-:Y:S01]  /*22d0*/  FFMA R0, R19, R0, R19 ;  /* 0x0000000013007223 */ /* 0x000fe20000000013 */
[----:B0-----:R-:W-:-:S05]  /*22e0*/  FFMA R12, R3, -2, R12 ;  /* 0xc0000000030c7823 */ /* 0x001fca000000000c */
[----:B------:R-:W-:-:S04]  /*22f0*/  FSEL R3, R12, 1, !P0 ;  /* 0x3f8000000c037808 */ /* 0x000fc80004000000 */
[--C-:B------:R-:W-:Y:S01]  /*2300*/  LOP3.LUT R3, R3, 0x80000000, R10.reuse, 0xb8, !PT ;  /* 0x8000000003037812 */ /* 0x100fe200078eb80a */
[----:B------:R-:W-:-:S04]  /*2310*/  @!P1 FFMA R3, R13, R10, R10 ;  /* 0x0000000a0d039223 */ /* 0x000fc8000000000a */
[----:B------:R-:W-:-:S04]  /*2320*/  FADD R3, R18, -R3 ;  /* 0x8000000312037221 */ /* 0x000fc80000000000 */
[----:B------:R-:W0:Y:S01]  /*2330*/  FCHK P0, R3, R2 ;  /* 0x0000000203007302 */ /* 0x000e220000000000 */
[----:B------:R-:W-:-:S04]  /*2340*/  FFMA R13, R3, R0, RZ ;  /* 0x00000000030d7223 */ /* 0x000fc800000000ff */
[----:B------:R-:W-:-:S04]  /*2350*/  FFMA R12, -R2, R13, R3 ;  /* 0x0000000d020c7223 */ /* 0x000fc80000000103 */
[----:B------:R-:W-:Y:S01]  /*2360*/  FFMA R12, R0, R12, R13 ;  /* 0x0000000c000c7223 */ /* 0x000fe2000000000d */
[----:B0-----:R-:W-:Y:S06]  /*2370*/  @!P0 BRA `(.L_x_23) ;  /* 0x0000000000108947 */ /* 0x001fec0003800000 */
[----:B------:R-:W-:Y:S02]  /*2380*/  MOV R0, R2 ;  /* 0x0000000200007202 */ /* 0x000fe40000000f00 */
[----:B------:R-:W-:-:S07]  /*2390*/  MOV R2, 0x23b0 ;  /* 0x000023b000027802 */ /* 0x000fce0000000f00 */
[----:B-----5:R-:W-:Y:S05]  /*23a0*/  CALL.REL.NOINC `($__internal_2_$__cuda_sm3x_div_rn_noftz_f32_slowpath) ;  /* 0x0000003000087944 */ /* 0x020fea0003c00000 */
[----:B------:R-:W-:-:S07]  /*23b0*/  MOV R12, R0 ;  /* 0x00000000000c7202 */ /* 0x000fce0000000f00 */
.L_x_23:
[----:B------:R-:W-:Y:S01]  /*23c0*/  HFMA2 R19, -RZ, RZ, 0.96630859375, -0.0022525787353515625 ;  /* 0x3bbb989dff137431 */ /* 0x000fe200000001ff */
[----:B------:R-:W-:-:S04]  /*23d0*/  MOV R21, 0x437c0000 ;  /* 0x437c000000157802 */ /* 0x000fc80000000f00 */
        /* <DEDUP_REMOVED lines=29> */
[----:B------:R-:W-:-:S07]  /*25b0*/  MOV R2, R0 ;  /* 0x0000000000027202 */ /* 0x000fce0000000f00 */
.L_x_24:
[----:B------:R-:W-:-:S05]  /*25c0*/  FMUL R13, R2, R2 ;  /* 0x00000002020d7220 */ /* 0x000fca0000400000 */
[----:B------:R-:W-:-:S04]  /*25d0*/  IADD3 R0, PT, PT, R13, 0x1800000, RZ ;  /* 0x018000000d007810 */ /* 0x000fc80007ffe0ff */
[----:B------:R-:W-:-:S04]  /*25e0*/  LOP3.LUT R0, R0, 0x7f800000, RZ, 0xc0, !PT ;  /* 0x7f80000000007812 */ /* 0x000fc800078ec0ff */
[----:B------:R-:W-:-:S13]  /*25f0*/  ISETP.GT.U32.AND P0, PT, R0, 0x1ffffff, PT ;  /* 0x01ffffff0000780c */ /* 0x000fda0003f04070 */
[----:B------:R-:W-:Y:S05]  /*2600*/  @P0 BRA `(.L_x_25) ;  /* 0x00000000000c0947 */ /* 0x000fea0003800000 */
[----:B------:R-:W-:-:S07]  /*2610*/  MOV R16, 0x2630 ;  /* 0x0000263000107802 */ /* 0x000fce0000000f00 */
[----:B-----5:R-:W-:Y:S05]  /*2620*/  CALL.REL.NOINC `($__internal_0_$__cuda_sm20_rcp_rn_f32_slowpath) ;  /* 0x0000002800407944 */ /* 0x020fea0003c00000 */
[----:B------:R-:W-:Y:S05]  /*2630*/  BRA `(.L_x_26) ;  /* 0x0000000000107947 */ /* 0x000fea0003800000 */
.L_x_25:
[----:B------:R-:W0:Y:S02]  /*2640*/  MUFU.RCP R0, R13 ;  /* 0x0000000d00007308 */ /* 0x000e240000001000 */
[----:B0-----:R-:W-:-:S04]  /*2650*/  FFMA R2, R13, R0, -1 ;  /* 0xbf8000000d027423 */ /* 0x001fc80000000000 */
[----:B------:R-:W-:-:S04]  /*2660*/  FADD.FTZ R3, -R2, -RZ ;  /* 0x800000ff02037221 */ /* 0x000fc80000010100 */
[----:B------:R-:W-:-:S07]  /*2670*/  FFMA R0, R0, R3, R0 ;  /* 0x0000000300007223 */ /* 0x000fce0000000000 */
.L_x_26:
[----:B------:R-:W-:Y:S01]  /*2680*/  FSETP.GT.AND P0, PT, R12, R0, PT ;  /* 0x000000000c00720b */ /* 0x000fe20003f04000 */
[----:B------:R-:W-:Y:S01]  /*2690*/  HFMA2 R20, -RZ, RZ, 1.875, 0 ;  /* 0x3f800000ff147431 */ /* 0x000fe200000001ff */
[----:B------:R-:W-:Y:S02]  /*26a0*/  MOV R16, 0x3c80f082 ;  /* 0x3c80f08200107802 */ /* 0x000fe40000000f00 */
[CC--:B------:R-:W-:Y:S02]  /*26b0*/  FSEL R3, R17.reuse, R11.reuse, P0 ;  /* 0x0000000b11037208 */ /* 0x0c0fe40000000000 */
[----:B------:R-:W-:Y:S02]  /*26c0*/  FSEL R11, R10, R11, P0 ;  /* 0x0000000b0a0b7208 */ /* 0x000fe40000000000 */
[----:B------:R-:W-:Y:S01]  /*26d0*/  FSEL R17, R17, R10, P0 ;  /* 0x0000000a11117208 */ /* 0x000fe20000000000 */
[----:B------:R-:W-:-:S04]  /*26e0*/  FADD R3, R3, R10 ;  /* 0x0000000a03037221 */ /* 0x000fc80000000000 */
[----:B------:R-:W-:-:S04]  /*26f0*/  FMUL R12, R3, 0.5 ;  /* 0x3f000000030c7820 */ /* 0x000fc80000400000 */
[C---:B------:R-:W-:Y:S01]  /*2700*/  FMUL R0, |R12|.reuse, 2.8853900432586669922 ;  /* 0x4038aa3b0c007820 */ /* 0x040fe20000400200 */
[C---:B------:R-:W-:Y:S01]  /*2710*/  FMUL R19, R12.reuse, R12 ;  /* 0x0000000c0c137220 */ /* 0x040fe20000400000 */
[----:B------:R-:W-:Y:S01]  /*2720*/  FADD R2, R15, -R12 ;  /* 0x8000000c0f027221 */ /* 0x000fe20000000000 */
[----:B------:R-:W-:Y:S02]  /*2730*/  FSETP.GE.AND P2, PT, |R12|, 0.60000002384185791016, PT ;  /* 0x3f19999a0c00780b */ /* 0x000fe40003f46200 */
[----:B------:R-:W-:Y:S01]  /*2740*/  FFMA R16, R19, R16, -0.052303962409496307373 ;  /* 0xbd563cae13107423 */ /* 0x000fe20000000010 */
[----:B------:R-:W0:Y:S01]  /*2750*/  MUFU.EX2 R0, R0 ;  /* 0x0000000000007308 */ /* 0x000e220000000800 */
[----:B------:R-:W-:Y:S01]  /*2760*/  FADD R2, R2, 9.9999999600419720025e-13 ;  /* 0x2b8cbccc02027421 */ /* 0x000fe20000000000 */
[----:B------:R-:W-:-:S06]  /*2770*/  FSETP.GE.AND P1, PT, |R12|, 9.010913848876953125, PT ;  /* 0x41102cb40c00780b */ /* 0x000fcc0003f26200 */
        /* <DEDUP_REMOVED lines=22> */
.L_x_27:
[----:B------:R-:W-:Y:S02]  /*28e0*/  MOV R19, 0x3bbb989d ;  /* 0x3bbb989d00137802 */ /* 0x000fe40000000f00 */
[----:B------:R-:W-:-:S03]  /*28f0*/  MOV R21, 0x437c0000 ;  /* 0x437c000000157802 */ /* 0x000fc60000000f00 */
        /* <DEDUP_REMOVED lines=30> */
.L_x_28:
        /* <DEDUP_REMOVED lines=8> */
.L_x_29:
[----:B------:R-:W0:Y:S02]  /*2b60*/  MUFU.RCP R0, R13 ;  /* 0x0000000d00007308 */ /* 0x000e240000001000 */
[----:B0-----:R-:W-:-:S04]  /*2b70*/  FFMA R2, R13, R0, -1 ;  /* 0xbf8000000d027423 */ /* 0x001fc80000000000 */
[----:B------:R-:W-:-:S04]  /*2b80*/  FADD.FTZ R3, -R2, -RZ ;  /* 0x800000ff02037221 */ /* 0x000fc80000010100 */
[----:B------:R-:W-:-:S07]  /*2b90*/  FFMA R0, R0, R3, R0 ;  /* 0x0000000300007223 */ /* 0x000fce0000000000 */
.L_x_30:
[----:B------:R-:W-:Y:S01]  /*2ba0*/  UIADD3 UR4, UPT, UPT, UR4, 0x2, URZ ;  /* 0x0000000204047890 */ /* 0x000fe2000fffe0ff */
[----:B------:R-:W-:-:S03]  /*2bb0*/  FSETP.GT.AND P0, PT, R10, R0, PT ;  /* 0x000000000a00720b */ /* 0x000fc60003f04000 */
[----:B------:R-:W-:Y:S01]  /*2bc0*/  UISETP.NE.AND UP0, UPT, UR4, 0xa, UPT ;  /* 0x0000000a0400788c */ /* 0x000fe2000bf05270 */
[CC--:B------:R-:W-:Y:S02]  /*2bd0*/  FSEL R3, R17.reuse, R11.reuse, P0 ;  /* 0x0000000b11037208 */ /* 0x0c0fe40000000000 */
[C---:B------:R-:W-:Y:S02]  /*2be0*/  FSEL R11, R12.reuse, R11, P0 ;  /* 0x0000000b0c0b7208 */ /* 0x040fe40000000000 */
[----:B------:R-:W-:Y:S01]  /*2bf0*/  FSEL R17, R17, R12, P0 ;  /* 0x0000000c11117208 */ /* 0x000fe20000000000 */
[----:B------:R-:W-:-:S04]  /*2c00*/  FADD R3, R12, R3 ;  /* 0x000000030c037221 */ /* 0x000fc80000000000 */
[----:B------:R-:W-:Y:S01]  /*2c10*/  FMUL R10, R3, 0.5 ;  /* 0x3f000000030a7820 */ /* 0x000fe20000400000 */
[----:B------:R-:W-:Y:S06]  /*2c20*/  BRA.U UP0, `(.L_x_31) ;  /* 0xfffffff500647547 */ /* 0x000fec000b83ffff */
[C---:B------:R-:W-:Y:S01]  /*2c30*/  FMUL R0, |R10|.reuse, 2.8853900432586669922 ;  /* 0x4038aa3b0a007820 */ /* 0x040fe20000400200 */
[----:B------:R-:W-:Y:S01]  /*2c40*/  MOV R12, 0x3c80f082 ;  /* 0x3c80f082000c7802 */ /* 0x000fe20000000f00 */
[----:B------:R-:W-:Y:S02]  /*2c50*/  HFMA2 R16, -RZ, RZ, 1.875, 0 ;  /* 0x3f800000ff107431 */ /* 0x000fe400000001ff */
[C---:B------:R-:W-:Y:S01]  /*2c60*/  FMUL R13, R10.reuse, R10 ;  /* 0x0000000a0a0d7220 */ /* 0x040fe20000400000 */
[----:B------:R-:W-:Y:S01]  /*2c70*/  FADD R2, -R15, R10 ;  /* 0x0000000a0f027221 */ /* 0x000fe20000000100 */
[----:B------:R-:W-:Y:S01]  /*2c80*/  FSETP.GE.AND P1, PT, |R10|, 0.60000002384185791016, PT ;  /* 0x3f19999a0a00780b */ /* 0x000fe20003f26200 */
[----:B------:R-:W0:Y:S01]  /*2c90*/  MUFU.EX2 R0, R0 ;  /* 0x0000000000007308 */ /* 0x000e220000000800 */
[----:B------:R-:W-:Y:S01]  /*2ca0*/  FFMA R12, R13, R12, -0.052303962409496307373 ;  /* 0xbd563cae0d0c7423 */ /* 0x000fe2000000000c */
[----:B------:R-:W-:Y:S01]  /*2cb0*/  FADD R2, R2, 9.9999999600419720025e-13 ;  /* 0x2b8cbccc02027421 */ /* 0x000fe20000000000 */
[----:B------:R-:W-:-:S05]  /*2cc0*/  FSETP.GE.AND P0, PT, |R10|, 9.010913848876953125, PT ;  /* 0x41102cb40a00780b */ /* 0x000fca0003f06200 */
        /* <DEDUP_REMOVED lines=12> */
[----:B------:R-:W-:-:S04]  /*2d90*/  FADD R3, -R18, R11 ;  /* 0x0000000b12037221 */ /* 0x000fc80000000100 */
        /* <DEDUP_REMOVED lines=9> */
.L_x_32:
[C---:B------:R-:W-:Y:S01]  /*2e30*/  FMUL R0, |R14|.reuse, 2.8853900432586669922 ;  /* 0x4038aa3b0e007820 */ /* 0x040fe20000400200 */
[----:B------:R-:W-:Y:S01]  /*2e40*/  MOV R12, 0x3c80f082 ;  /* 0x3c80f082000c7802 */ /* 0x000fe20000000f00 */
[----:B------:R-:W-:Y:S01]  /*2e50*/  FMUL R17, R14, R14 ;  /* 0x0000000e0e117220 */ /* 0x000fe20000400000 */
[----:B------:R-:W-:Y:S01]  /*2e60*/  MOV R3, 0x3f800000 ;  /* 0x3f80000000037802 */ /* 0x000fe20000000f00 */
[-C--:B------:R-:W-:Y:S01]  /*2e70*/  FFMA R10, -R10, R13.reuse, R11 ;  /* 0x0000000d0a0a7223 */ /* 0x080fe2000000010b */
[C---:B------:R-:W-:Y:S01]  /*2e80*/  FSETP.GE.AND P1, PT, |R14|.reuse, 0.60000002384185791016, PT ;  /* 0x3f19999a0e00780b */ /* 0x040fe20003f26200 */
[----:B------:R-:W0:Y:S01]  /*2e90*/  MUFU.EX2 R0, R0 ;  /* 0x0000000000007308 */ /* 0x000e220000000800 */
[----:B------:R-:W-:Y:S01]  /*2ea0*/  FFMA R12, R17, R12, -0.052303962409496307373 ;  /* 0xbd563cae110c7423 */ /* 0x000fe2000000000c */
[----:B------:R-:W-:Y:S01]  /*2eb0*/  FSETP.GE.AND P0, PT, |R14|, 9.010913848876953125, PT ;  /* 0x41102cb40e00780b */ /* 0x000fe20003f06200 */
[----:B------:R-:W-:Y:S01]  /*2ec0*/  FMUL R19, R15, 0.5 ;  /* 0x3f0000000f137820 */ /* 0x000fe20000400000 */
[----:B------:R-:W-:Y:S01]  /*2ed0*/  MOV R11, R13 ;  /* 0x0000000d000b7202 */ /* 0x000fe20000000f00 */
[C---:B------:R-:W-:Y:S01]  /*2ee0*/  FFMA R12, R17.reuse, R12, 0.1331529766321182251 ;  /* 0x3e085941110c7423 */ /* 0x040fe2000000000c */
[----:B------:R-:W-:Y:S01]  /*2ef0*/  MOV R18, RZ ;  /* 0x000000ff00127202 */ /* 0x000fe20000000f00 */
[----:B------:R-:W-:Y:S01]  /*2f00*/  UMOV UR4, URZ ;  /* 0x000000ff00047c82 */ /* 0x000fe20008000000 */
[----:B0-----:R-:W-:Y:S01]  /*2f10*/  FADD R2, R0, 1 ;  /* 0x3f80000000027421 */ /* 0x001fe20000000000 */
[----:B------:R-:W-:-:S04]  /*2f20*/  FFMA R0, R17, R12, -0.33332768082618713379 ;  /* 0xbeaaa9ed11007423 */ /* 0x000fc8000000000c */
[----:B------:R-:W-:Y:S01]  /*2f30*/  FFMA R17, R17, R0, RZ ;  /* 0x0000000011117223 */ /* 0x000fe200000000ff */
[----:B------:R-:W0:Y:S02]  /*2f40*/  MUFU.RCP R2, R2 ;  /* 0x0000000200027308 */ /* 0x000e240000001000 */
[----:B0-----:R-:W-:-:S05]  /*2f50*/  FFMA R3, R2, -2, R3 ;  /* 0xc000000002037823 */ /* 0x001fca0000000003 */
[----:B------:R-:W-:-:S04]  /*2f60*/  FSEL R3, R3, 1, !P0 ;  /* 0x3f80000003037808 */ /* 0x000fc80004000000 */
[--C-:B------:R-:W-:Y:S01]  /*2f70*/  LOP3.LUT R12, R3, 0x80000000, R14.reuse, 0xb8, !PT ;  /* 0x80000000030c7812 */ /* 0x100fe200078eb80e */
[----:B------:R-:W-:-:S07]  /*2f80*/  @!P1 FFMA R12, R14, R17, R14 ;  /* 0x000000110e0c9223 */ /* 0x000fce000000000e */
.L_x_41:
        /* <DEDUP_REMOVED lines=10> */
[----:B------:R-:W-:Y:S01]  /*3030*/  MUFU.RCP R21, R2 ;  /* 0x0000000200157308 */ /* 0x000fe20000001000 */
[----:B0-----:R-:W-:Y:S01]  /*3040*/  FADD R3, R0, 1 ;  /* 0x3f80000000037421 */ /* 0x001fe20000000000 */
[----:B------:R-:W-:-:S04]  /*3050*/  FFMA R0, R17, R16, 0.1331529766321182251 ;  /* 0x3e08594111007423 */ /* 0x000fc80000000010 */
[C---:B------:R-:W-:Y:S02]  /*3060*/  FFMA R0, R17.reuse, R0, -0.33332768082618713379 ;  /* 0xbeaaa9ed11007423 */ /* 0x040fe40000000000 */
[----:B------:R-:W0:Y:S02]  /*3070*/  MUFU.RCP R3, R3 ;  /* 0x0000000300037308 */ /* 0x000e240000001000 */
[----:B------:R-:W-:Y:S01]  /*3080*/  FFMA R0, R17, R0, RZ ;  /* 0x0000000011007223 */ /* 0x000fe200000000ff */
[----:B0-----:R-:W-:-:S05]  /*3090*/  FFMA R13, R3, -2, R20 ;  /* 0xc0000000030d7823 */ /* 0x001fca0000000014 */
[----:B------:R-:W-:-:S04]  /*30a0*/  FSEL R16, R13, 1, !P0 ;  /* 0x3f8000000d107808 */ /* 0x000fc80004000000 */
[--C-:B------:R-:W-:Y:S01]  /*30b0*/  LOP3.LUT R3, R16, 0x80000000, R19.reuse, 0xb8, !PT ;  /* 0x8000000010037812 */ /* 0x100fe200078eb813 */
[----:B------:R-:W-:Y:S01]  /*30c0*/  @!P1 FFMA R3, R0, R19, R19 ;  /* 0x0000001300039223 */ /* 0x000fe20000000013 */
[----:B------:R-:W-:-:S03]  /*30d0*/  FFMA R0, -R2, R21, 1 ;  /* 0x3f80000002007423 */ /* 0x000fc60000000115 */
[----:B------:R-:W-:Y:S01]  /*30e0*/  FADD R3, -R12, R3 ;  /* 0x000000030c037221 */ /* 0x000fe20000000100 */
[----:B------:R-:W-:-:S03]  /*30f0*/  FFMA R0, R21, R0, R21 ;  /* 0x0000000015007223 */ /* 0x000fc60000000015 */
        /* <DEDUP_REMOVED lines=9> */
.L_x_33:
[----:B------:R-:W-:Y:S01]  /*3190*/  MOV R13, 0x3bbb989d ;  /* 0x3bbb989d000d7802 */ /* 0x000fe20000000f00 */
[----:B------:R-:W-:Y:S01]  /*31a0*/  FMUL R2, R19, -2 ;  /* 0xc000000013027820 */ /* 0x000fe20000400000 */
[----:B------:R-:W-:-:S03]  /*31b0*/  MOV R23, 0x437c0000 ;  /* 0x437c000000177802 */ /* 0x000fc60000000f00 */
[----:B------:R-:W-:-:S04]  /*31c0*/  FFMA.SAT R0, R19, -R13, 0.5 ;  /* 0x3f00000013007423 */ /* 0x000fc8000000280d */
[----:B------:R-:W-:-:S04]  /*31d0*/  FFMA.RM R3, R0, R23, 12582913 ;  /* 0x4b40000100037423 */ /* 0x000fc80000004017 */
[C---:B------:R-:W-:Y:S01]  /*31e0*/  FADD R0, R3.reuse, -12583039 ;  /* 0xcb40007f03007421 */ /* 0x040fe20000000000 */
[----:B------:R-:W-:-:S03]  /*31f0*/  SHF.L.U32 R20, R3, 0x17, RZ ;  /* 0x0000001703147819 */ /* 0x000fc600000006ff */
[----:B------:R-:W-:-:S04]  /*3200*/  FFMA R0, R19, -1.4426950216293334961, -R0 ;  /* 0xbfb8aa3b13007823 */ /* 0x000fc80000000800 */
[----:B------:R-:W-:Y:S01]  /*3210*/  FFMA R16, R19, -1.925963033500011079e-08, R0 ;  /* 0xb2a5706013107823 */ /* 0x000fe20000000000 */
[----:B------:R-:W-:-:S03]  /*3220*/  FFMA.SAT R0, R2, R13, 0.5 ;  /* 0x3f00000002007423 */ /* 0x000fc6000000200d */
[----:B------:R-:W0:Y:S01]  /*3230*/  MUFU.EX2 R21, R16 ;  /* 0x0000001000157308 */ /* 0x000e220000000800 */
[----:B------:R-:W-:-:S04]  /*3240*/  FFMA.RM R3, R0, R23, 12582913 ;  /* 0x4b40000100037423 */ /* 0x000fc80000004017 */
[C---:B------:R-:W-:Y:S01]  /*3250*/  FADD R13, R3.reuse, -12583039 ;  /* 0xcb40007f030d7421 */ /* 0x040fe20000000000 */
[----:B------:R-:W-:-:S03]  /*3260*/  SHF.L.U32 R3, R3, 0x17, RZ ;  /* 0x0000001703037819 */ /* 0x000fc600000006ff */
[----:B------:R-:W-:-:S04]  /*3270*/  FFMA R13, R2, 1.4426950216293334961, -R13 ;  /* 0x3fb8aa3b020d7823 */ /* 0x000fc8000000080d */
[----:B------:R-:W-:Y:S01]  /*3280*/  FFMA R13, R2, 1.925963033500011079e-08, R13 ;  /* 0x32a57060020d7823 */ /* 0x000fe2000000000d */
[----:B0-----:R-:W-:-:S03]  /*3290*/  FMUL R23, R20, R21 ;  /* 0x0000001514177220 */ /* 0x001fc60000400000 */
[----:B------:R-:W0:Y:S01]  /*32a0*/  MUFU.EX2 R2, R13 ;  /* 0x0000000d00027308 */ /* 0x000e220000000800 */
[----:B------:R-:W-:-:S07]  /*32b0*/  FFMA R0, R20, R21, R23 ;  /* 0x0000001514007223 */ /* 0x000fce0000000017 */
[----:B------:R-:W1:Y:S01]  /*32c0*/  MUFU.RCP R21, R0 ;  /* 0x0000000000157308 */ /* 0x000e620000001000 */
[----:B0-----:R-:W-:-:S07]  /*32d0*/  FFMA R3, R3, R2, 1 ;  /* 0x3f80000003037423 */ /* 0x001fce0000000002 */
[----:B------:R-:W0:Y:S01]  /*32e0*/  FCHK P0, R3, R0 ;  /* 0x0000000003007302 */ /* 0x000e220000000000 */
[----:B-1----:R-:W-:-:S04]  /*32f0*/  FFMA R16, -R0, R21, 1 ;  /* 0x3f80000000107423 */ /* 0x002fc80000000115 */
[----:B------:R-:W-:-:S04]  /*3300*/  FFMA R16, R21, R16, R21 ;  /* 0x0000001015107223 */ /* 0x000fc80000000015 */
[----:B------:R-:W-:-:S04]  /*3310*/  FFMA R21, R3, R16, RZ ;  /* 0x0000001003157223 */ /* 0x000fc800000000ff */
[----:B------:R-:W-:-:S04]  /*3320*/  FFMA R2, -R0, R21, R3 ;  /* 0x0000001500027223 */ /* 0x000fc80000000103 */
[----:B------:R-:W-:Y:S01]  /*3330*/  FFMA R2, R16, R2, R21 ;  /* 0x0000000210027223 */ /* 0x000fe20000000015 */
[----:B0-----:R-:W-:Y:S06]  /*3340*/  @!P0 BRA `(.L_x_34) ;  /* 0x00000000000c8947 */ /* 0x001fec0003800000 */
[----:B------:R-:W-:-:S07]  /*3350*/  MOV R2, 0x3370 ;  /* 0x0000337000027802 */ /* 0x000fce0000000f00 */
[----:B-----5:R-:W-:Y:S05]  /*3360*/  CALL.REL.NOINC `($__internal_2_$__cuda_sm3x_div_rn_noftz_f32_slowpath) ;  /* 0x0000002000187944 */ /* 0x020fea0003c00000 */
[----:B------:R-:W-:-:S07]  /*3370*/  MOV R2, R0 ;  /* 0x0000000000027202 */ /* 0x000fce0000000f00 */
.L_x_34:
        /* <DEDUP_REMOVED lines=8> */
.L_x_35:
[----:B------:R-:W0:Y:S02]  /*3400*/  MUFU.RCP R0, R13 ;  /* 0x0000000d00007308 */ /* 0x000e240000001000 */
[----:B0-----:R-:W-:-:S04]  /*3410*/  FFMA R2, R13, R0, -1 ;  /* 0xbf8000000d027423 */ /* 0x001fc80000000000 */
[----:B------:R-:W-:-:S04]  /*3420*/  FADD.FTZ R3, -R2, -RZ ;  /* 0x800000ff02037221 */ /* 0x000fc80000010100 */
[----:B------:R-:W-:-:S07]  /*3430*/  FFMA R0, R0, R3, R0 ;  /* 0x0000000300007223 */ /* 0x000fce0000000000 */
.L_x_36:
[----:B------:R-:W-:Y:S01]  /*3440*/  FSETP.GT.AND P0, PT, R17, R0, PT ;  /* 0x000000001100720b */ /* 0x000fe20003f04000 */
[----:B------:R-:W-:Y:S01]  /*3450*/  HFMA2 R20, -RZ, RZ, 1.875, 0 ;  /* 0x3f800000ff147431 */ /* 0x000fe200000001ff */
[----:B------:R-:W-:Y:S02]  /*3460*/  MOV R16, 0x3c80f082 ;  /* 0x3c80f08200107802 */ /* 0x000fe40000000f00 */
[C---:B------:R-:W-:Y:S02]  /*3470*/  FSEL R0, R18.reuse, R15, P0 ;  /* 0x0000000f12007208 */ /* 0x040fe40000000000 */
[----:B------:R-:W-:Y:S02]  /*3480*/  FSEL R18, R18, R19, P0 ;  /* 0x0000001312127208 */ /* 0x000fe40000000000 */
[----:B------:R-:W-:Y:S01]  /*3490*/  FSEL R15, R19, R15, P0 ;  /* 0x0000000f130f7208 */ /* 0x000fe20000000000 */
[----:B------:R-:W-:-:S04]  /*34a0*/  FADD R0, R0, R19 ;  /* 0x0000001300007221 */ /* 0x000fc80000000000 */
[----:B------:R-:W-:-:S04]  /*34b0*/  FMUL R17, R0, 0.5 ;  /* 0x3f00000000117820 */ /* 0x000fc80000400000 */
[C---:B------:R-:W-:Y:S01]  /*34c0*/  FMUL R0, |R17|.reuse, 2.8853900432586669922 ;  /* 0x4038aa3b11007820 */ /* 0x040fe20000400200 */
[C---:B------:R-:W-:Y:S01]  /*34d0*/  FMUL R21, R17.reuse, R17 ;  /* 0x0000001111157220 */ /* 0x040fe20000400000 */
[----:B------:R-:W-:Y:S01]  /*34e0*/  FADD R2, -R14, R17 ;  /* 0x000000110e027221 */ /* 0x000fe20000000100 */
[----:B------:R-:W-:Y:S02]  /*34f0*/  FSETP.GE.AND P2, PT, |R17|, 0.60000002384185791016, PT ;  /* 0x3f19999a1100780b */ /* 0x000fe40003f46200 */
[----:B------:R-:W-:Y:S01]  /*3500*/  FFMA R16, R21, R16, -0.052303962409496307373 ;  /* 0xbd563cae15107423 */ /* 0x000fe20000000010 */
[----:B------:R-:W0:Y:S01]  /*3510*/  MUFU.EX2 R0, R0 ;  /* 0x0000000000007308 */ /* 0x000e220000000800 */
[----:B------:R-:W-:Y:S01]  /*3520*/  FADD R2, R2, 9.9999999600419720025e-13 ;  /* 0x2b8cbccc02027421 */ /* 0x000fe20000000000 */
[----:B------:R-:W-:-:S06]  /*3530*/  FSETP.GE.AND P1, PT, |R17|, 9.010913848876953125, PT ;  /* 0x41102cb41100780b */ /* 0x000fcc0003f26200 */
        /* <DEDUP_REMOVED lines=22> */
.L_x_37:
        /* <DEDUP_REMOVED lines=31> */
.L_x_38:
        /* <DEDUP_REMOVED lines=8> */
.L_x_39:
[----:B------:R-:W0:Y:S02]  /*3910*/  MUFU.RCP R0, R13 ;  /* 0x0000000d00007308 */ /* 0x000e240000001000 */
[----:B0-----:R-:W-:-:S04]  /*3920*/  FFMA R2, R13, R0, -1 ;  /* 0xbf8000000d027423 */ /* 0x001fc80000000000 */
[----:B------:R-:W-:-:S04]  /*3930*/  FADD.FTZ R3, -R2, -RZ ;  /* 0x800000ff02037221 */ /* 0x000fc80000010100 */
[----:B------:R-:W-:-:S07]  /*3940*/  FFMA R0, R0, R3, R0 ;  /* 0x0000000300007223 */ /* 0x000fce0000000000 */
.L_x_40:
[----:B------:R-:W-:Y:S01]  /*3950*/  UIADD3 UR4, UPT, UPT, UR4, 0x2, URZ ;  /* 0x0000000204047890 */ /* 0x000fe2000fffe0ff */
[----:B------:R-:W-:-:S03]  /*3960*/  FSETP.GT.AND P0, PT, R19, R0, PT ;  /* 0x000000001300720b */ /* 0x000fc60003f04000 */
[----:B------:R-:W-:Y:S01]  /*3970*/  UISETP.NE.AND UP0, UPT, UR4, 0xa, UPT ;  /* 0x0000000a0400788c */ /* 0x000fe2000bf05270 */
[C---:B------:R-:W-:Y:S02]  /*3980*/  FSEL R0, R18.reuse, R15, P0 ;  /* 0x0000000f12007208 */ /* 0x040fe40000000000 */
[----:B------:R-:W-:Y:S02]  /*3990*/  FSEL R18, R18, R17, P0 ;  /* 0x0000001112127208 */ /* 0x000fe40000000000 */
[C---:B------:R-:W-:Y:S01]  /*39a0*/  FSEL R15, R17.reuse, R15, P0 ;  /* 0x0000000f110f7208 */ /* 0x040fe20000000000 */
[----:B------:R-:W-:-:S04]  /*39b0*/  FADD R0, R17, R0 ;  /* 0x0000000011007221 */ /* 0x000fc80000000000 */
[----:B------:R-:W-:Y:S01]  /*39c0*/  FMUL R19, R0, 0.5 ;  /* 0x3f00000000137820 */ /* 0x000fe20000400000 */
[----:B------:R-:W-:Y:S06]  /*39d0*/  BRA.U UP0, `(.L_x_41) ;  /* 0xfffffff5006c7547 */ /* 0x000fec000b83ffff */
[C---:B------:R-:W-:Y:S01]  /*39e0*/  FMUL R0, |R19|.reuse, 2.8853900432586669922 ;  /* 0x4038aa3b13007820 */ /* 0x040fe20000400200 */
[----:B------:R-:W-:Y:S01]  /*39f0*/  FADD R2, -R14, R19 ;  /* 0x000000130e027221 */ /* 0x000fe20000000100 */
[----:B------:R-:W-:Y:S01]  /*3a00*/  MOV R14, 0x3c80f082 ;  /* 0x3c80f082000e7802 */ /* 0x000fe20000000f00 */
[----:B------:R-:W-:Y:S02]  /*3a10*/  HFMA2 R16, -RZ, RZ, 1.875, 0 ;  /* 0x3f800000ff107431 */ /* 0x000fe400000001ff */
[C---:B------:R-:W-:Y:S01]  /*3a20*/  FMUL R15, R19.reuse, R19 ;  /* 0x00000013130f7220 */ /* 0x040fe20000400000 */
[----:B------:R-:W-:Y:S01]  /*3a30*/  FSETP.GE.AND P1, PT, |R19|, 0.60000002384185791016, PT ;  /* 0x3f19999a1300780b */ /* 0x000fe20003f26200 */
[----:B------:R-:W0:Y:S01]  /*3a40*/  MUFU.EX2 R0, R0 ;  /* 0x0000000000007308 */ /* 0x000e220000000800 */
[----:B------:R-:W-:Y:S01]  /*3a50*/  FADD R2, R2, 9.9999999600419720025e-13 ;  /* 0x2b8cbccc02027421 */ /* 0x000fe20000000000 */
[----:B------:R-:W-:Y:S01]  /*3a60*/  FFMA R14, R15, R14, -0.052303962409496307373 ;  /* 0xbd563cae0f0e7423 */ /* 0x000fe2000000000e */
        /* <DEDUP_REMOVED lines=22> */
.L_x_42:
[-C--:B------:R-:W-:Y:S01]  /*3bd0*/  FFMA R19, -R19, R0.reuse, R14 ;  /* 0x0000000013137223 */ /* 0x080fe2000000010e */
[----:B------:R-:W-:Y:S01]  /*3be0*/  MOV R15, R0 ;  /* 0x00000000000f7202 */ /* 0x000fe20000000f00 */
[----:B------:R-:W-:Y:S06]  /*3bf0*/  BRA `(.L_x_21) ;  /* 0x0000000400c47947 */ /* 0x000fec0003800000 */
.L_x_22:
[C---:B------:R-:W-:Y:S01]  /*3c00*/  FMUL R0, |R15|.reuse, 2.8853900432586669922 ;  /* 0x4038aa3b0f007820 */ /* 0x040fe20000400200 */
[C---:B01----:R-:W-:Y:S01]  /*3c10*/  FMUL R10, |R14|.reuse, 2.8853900432586669922 ;  /* 0x4038aa3b0e0a7820 */ /* 0x043fe20000400200 */
[----:B------:R-:W-:Y:S01]  /*3c20*/  HFMA2 R2, -RZ, RZ, 1.875, 0 ;  /* 0x3f800000ff027431 */ /* 0x000fe200000001ff */
[----:B------:R-:W-:Y:S01]  /*3c30*/  MOV R13, 0x3c80f082 ;  /* 0x3c80f082000d7802 */ /* 0x000fe20000000f00 */
[C---:B------:R-:W-:Y:S01]  /*3c40*/  FADD R16, -R14.reuse, R15 ;  /* 0x0000000f0e107221 */ /* 0x040fe20000000100 */
[C---:B------:R-:W-:Y:S01]  /*3c50*/  FSETP.GE.AND P1, PT, |R15|.reuse, 0.60000002384185791016, PT ;  /* 0x3f19999a0f00780b */ /* 0x040fe20003f26200 */
[----:B------:R-:W0:Y:S01]  /*3c60*/  MUFU.EX2 R0, R0 ;  /* 0x0000000000007308 */ /* 0x000e220000000800 */
[C---:B------:R-:W-:Y:S02]  /*3c70*/  FSETP.GE.AND P3, PT, |R14|.reuse, 0.60000002384185791016, PT ;  /* 0x3f19999a0e00780b */ /* 0x040fe40003f66200 */
[----:B------:R-:W-:Y:S02]  /*3c80*/  FSETP.GE.AND P0, PT, |R15|, 9.010913848876953125, PT ;  /* 0x41102cb40f00780b */ /* 0x000fe40003f06200 */
[----:B------:R-:W-:-:S03]  /*3c90*/  FSETP.GE.AND P2, PT, |R14|, 9.010913848876953125, PT ;  /* 0x41102cb40e00780b */ /* 0x000fc60003f46200 */
[----:B------:R-:W1:Y:S01]  /*3ca0*/  MUFU.EX2 R10, R10 ;  /* 0x0000000a000a7308 */ /* 0x000e620000000800 */
[----:B0-----:R-:W-:Y:S01]  /*3cb0*/  FADD R3, R0, 1 ;  /* 0x3f80000000037421 */ /* 0x001fe20000000000 */
[----:B------:R-:W-:-:S06]  /*3cc0*/  FMUL R0, R15, R15 ;  /* 0x0000000f0f007220 */ /* 0x000fcc0000400000 */
[----:B------:R-:W0:Y:S01]  /*3cd0*/  MUFU.RCP R3, R3 ;  /* 0x0000000300037308 */ /* 0x000e220000001000 */
[----:B-1----:R-:W-:Y:S01]  /*3ce0*/  FADD R12, R10, 1 ;  /* 0x3f8000000a0c7421 */ /* 0x002fe20000000000 */
[----:B------:R-:W-:-:S06]  /*3cf0*/  FADD R10, R16, 9.9999999600419720025e-13 ;  /* 0x2b8cbccc100a7421 */ /* 0x000fcc0000000000 */
[----:B------:R1:W2:Y:S01]  /*3d00*/  MUFU.RCP R17, R12 ;  /* 0x0000000c00117308 */ /* 0x0002a20000001000 */
[----:B0-----:R-:W-:Y:S01]  /*3d10*/  FFMA R11, R3, -2, R2 ;  /* 0xc0000000030b7823 */ /* 0x001fe20000000002 */
[----:B------:R-:W-:-:S04]  /*3d20*/  FFMA R3, R0, R13, -0.052303962409496307373 ;  /* 0xbd563cae00037423 */ /* 0x000fc8000000000d */
[----:B------:R-:W-:Y:S01]  /*3d30*/  FFMA R3, R0, R3, 0.1331529766321182251 ;  /* 0x3e08594100037423 */ /* 0x000fe20000000003 */
[----:B-1----:R-:W-:Y:S01]  /*3d40*/  FSEL R12, R11, 1, !P0 ;  /* 0x3f8000000b0c7808 */ /* 0x002fe20004000000 */
[----:B--2---:R-:W-:Y:S01]  /*3d50*/  FFMA R17, R17, -2, R2 ;  /* 0xc000000011117823 */ /* 0x004fe20000000002 */
[----:B------:R-:W-:Y:S01]  /*3d60*/  FMUL R2, R14, R14 ;  /* 0x0000000e0e027220 */ /* 0x000fe20000400000 */
[----:B------:R-:W-:Y:S01]  /*3d70*/  FFMA R3, R0, R3, -0.33332768082618713379 ;  /* 0xbeaaa9ed00037423 */ /* 0x000fe20000000003 */
[----:B------:R-:W-:Y:S02]  /*3d80*/  LOP3.LUT R12, R12, 0x80000000, R15, 0xb8, !PT ;  /* 0x800000000c0c7812 */ /* 0x000fe400078eb80f */
[----:B------:R-:W-:Y:S01]  /*3d90*/  FFMA R19, R2, R13, -0.052303962409496307373 ;  /* 0xbd563cae02137423 */ /* 0x000fe2000000000d */
[----:B------:R-:W-:Y:S01]  /*3da0*/  FSEL R17, R17, 1, !P2 ;  /* 0x3f80000011117808 */ /* 0x000fe20005000000 */
[----:B------:R-:W0:Y:S01]  /*3db0*/  MUFU.RCP R13, R10 ;  /* 0x0000000a000d7308 */ /* 0x000e220000001000 */
[----:B------:R-:W-:Y:S01]  /*3dc0*/  FFMA R0, R0, R3, RZ ;  /* 0x0000000300007223 */ /* 0x000fe200000000ff */
[----:B------:R-:W-:Y:S01]  /*3dd0*/  FFMA R19, R2, R19, 0.1331529766321182251 ;  /* 0x3e08594102137423 */ /* 0x000fe20000000013 */
[----:B------:R-:W-:-:S02]  /*3de0*/  LOP3.LUT R11, R17, 0x80000000, R14, 0xb8, !PT ;  /* 0x80000000110b7812 */ /* 0x000fc400078eb80e */
[----:B------:R-:W-:Y:S01]  /*3df0*/  @!P1 FFMA R12, R15, R0, R15 ;  /* 0x000000000f0c9223 */ /* 0x000fe2000000000f */
[----:B------:R-:W-:-:S04]  /*3e00*/  FFMA R19, R2, R19, -0.33332768082618713379 ;  /* 0xbeaaa9ed02137423 */ /* 0x000fc80000000013 */
[----:B------:R-:W-:-:S04]  /*3e10*/  FFMA R19, R2, R19, RZ ;  /* 0x0000001302137223 */ /* 0x000fc800000000ff */
[----:B------:R-:W-:Y:S01]  /*3e20*/  @!P3 FFMA R11, R14, R19, R14 ;  /* 0x000000130e0bb223 */ /* 0x000fe2000000000e */
[----:B0-----:R-:W-:-:S03]  /*3e30*/  FFMA R0, -R10, R13, 1 ;  /* 0x3f8000000a007423 */ /* 0x001fc6000000010d */
        /* <DEDUP_REMOVED lines=10> */
.L_x_43:
[----:B------:R-:W-:Y:S01]  /*3ee0*/  FADD R12, R14, R15 ;  /* 0x0000000f0e0c7221 */ /* 0x000fe20000000000 */
[----:B------:R-:W-:Y:S02]  /*3ef0*/  MOV R13, 0x3bbb989d ;  /* 0x3bbb989d000d7802 */ /* 0x000fe40000000f00 */
[----:B------:R-:W-:Y:S01]  /*3f00*/  MOV R16, 0x437c0000 ;  /* 0x437c000000107802 */ /* 0x000fe20000000f00 */
[----:B------:R-:W-:-:S04]  /*3f10*/  FMUL R12, R12, 0.5 ;  /* 0x3f0000000c0c7820 */ /* 0x000fc80000400000 */
[----:B------:R-:W-:-:S04]  /*3f20*/  FFMA.SAT R2, R12, -R13, 0.5 ;  /* 0x3f0000000c027423 */ /* 0x000fc8000000280d */
[----:B------:R-:W-:Y:S01]  /*3f30*/  FFMA.RM R10, R2, R16, 12582913 ;  /* 0x4b400001020a7423 */ /* 0x000fe20000004010 */
[----:B------:R-:W-:-:S03]  /*3f40*/  FMUL R2, R12, -2 ;  /* 0xc00000000c027820 */ /* 0x000fc60000400000 */
[C---:B------:R-:W-:Y:S01]  /*3f50*/  FADD R3, R10.reuse, -12583039 ;  /* 0xcb40007f0a037421 */ /* 0x040fe20000000000 */
[----:B------:R-:W-:-:S03]  /*3f60*/  SHF.L.U32 R10, R10, 0x17, RZ ;  /* 0x000000170a0a7819 */ /* 0x000fc600000006ff */
[----:B------:R-:W-:-:S04]  /*3f70*/  FFMA R3, R12, -1.4426950216293334961, -R3 ;  /* 0xbfb8aa3b0c037823 */ /* 0x000fc80000000803 */
[----:B------:R-:W-:Y:S01]  /*3f80*/  FFMA R15, R12, -1.925963033500011079e-08, R3 ;  /* 0xb2a570600c0f7823 */ /* 0x000fe20000000003 */
[----:B------:R-:W-:-:S04]  /*3f90*/  FFMA.SAT R3, R2, R13, 0.5 ;  /* 0x3f00000002037423 */ /* 0x000fc8000000200d */
[----:B------:R-:W-:Y:S01]  /*3fa0*/  FFMA.RM R3, R3, R16, 12582913 ;  /* 0x4b40000103037423 */ /* 0x000fe20000004010 */
[----:B------:R-:W0:Y:S03]  /*3fb0*/  MUFU.EX2 R15, R15 ;  /* 0x0000000f000f7308 */ /* 0x000e260000000800 */
[C---:B------:R-:W-:Y:S01]  /*3fc0*/  FADD R13, R3.reuse, -12583039 ;  /* 0xcb40007f030d7421 */ /* 0x040fe20000000000 */
[----:B------:R-:W-:-:S03]  /*3fd0*/  SHF.L.U32 R3, R3, 0x17, RZ ;  /* 0x0000001703037819 */ /* 0x000fc600000006ff */
[----:B------:R-:W-:-:S04]  /*3fe0*/  FFMA R13, R2, 1.4426950216293334961, -R13 ;  /* 0x3fb8aa3b020d7823 */ /* 0x000fc8000000080d */
[----:B------:R-:W-:-:S04]  /*3ff0*/  FFMA R13, R2, 1.925963033500011079e-08, R13 ;  /* 0x32a57060020d7823 */ /* 0x000fc8000000000d */
[----:B------:R-:W1:Y:S01]  /*4000*/  MUFU.EX2 R2, R13 ;  /* 0x0000000d00027308 */ /* 0x000e620000000800 */
[----:B0-----:R-:W-:-:S04]  /*4010*/  FMUL R17, R10, R15 ;  /* 0x0000000f0a117220 */ /* 0x001fc80000400000 */
[----:B------:R-:W-:-:S04]  /*4020*/  FFMA R18, R10, R15, R17 ;  /* 0x0000000f0a127223 */ /* 0x000fc80000000011 */
[----:B------:R-:W0:Y:S01]  /*4030*/  MUFU.RCP R10, R18 ;  /* 0x00000012000a7308 */ /* 0x000e220000001000 */
[----:B-1----:R-:W-:-:S07]  /*4040*/  FFMA R3, R3, R2, 1 ;  /* 0x3f80000003037423 */ /* 0x002fce0000000002 */
[----:B------:R-:W1:Y:S01]  /*4050*/  FCHK P0, R3, R18 ;  /* 0x0000001203007302 */ /* 0x000e620000000000 */
[----:B0-----:R-:W-:-:S04]  /*4060*/  FFMA R15, -R18, R10, 1 ;  /* 0x3f800000120f7423 */ /* 0x001fc8000000010a */
[----:B------:R-:W-:Y:S01]  /*4070*/  FFMA R2, R10, R15, R10 ;  /* 0x0000000f0a027223 */ /* 0x000fe2000000000a */
[-C--:B------:R-:W-:Y:S01]  /*4080*/  FFMA R10, -R14, R0.reuse, R11 ;  /* 0x000000000e0a7223 */ /* 0x080fe2000000010b */
[----:B------:R-:W-:Y:S02]  /*4090*/  MOV R11, R0 ;  /* 0x00000000000b7202 */ /* 0x000fe40000000f00 */
        /* <DEDUP_REMOVED lines=8> */
.L_x_44:
        /* <DEDUP_REMOVED lines=9> */
.L_x_45:
[----:B------:R-:W0:Y:S02]  /*41b0*/  MUFU.RCP R15, R13 ;  /* 0x0000000d000f7308 */ /* 0x000e240000001000 */
[----:B0-----:R-:W-:-:S04]  /*41c0*/  FFMA R0, R13, R15, -1 ;  /* 0xbf8000000d007423 */ /* 0x001fc8000000000f */
[----:B------:R-:W-:-:S04]  /*41d0*/  FADD.FTZ R0, -R0, -RZ ;  /* 0x800000ff00007221 */ /* 0x000fc80000010100 */
[----:B------:R-:W-:-:S07]  /*41e0*/  FFMA R15, R15, R0, R15 ;  /* 0x000000000f0f7223 */ /* 0x000fce000000000f */
.L_x_46:
[C---:B------:R-:W-:Y:S01]  /*41f0*/  FMUL R0, |R12|.reuse, 2.8853900432586669922 ;  /* 0x4038aa3b0c007820 */ /* 0x040fe20000400200 */
[----:B------:R-:W-:Y:S02]  /*4200*/  HFMA2 R14, -RZ, RZ, 1.125, -9232 ;  /* 0x3c80f082ff0e7431 */ /* 0x000fe400000001ff */
[C---:B------:R-:W-:Y:S01]  /*4210*/  FMUL R13, R12.reuse, R12 ;  /* 0x0000000c0c0d7220 */ /* 0x040fe20000400000 */
[----:B------:R-:W-:Y:S02]  /*4220*/  MOV R3, 0x3f800000 ;  /* 0x3f80000000037802 */ /* 0x000fe40000000f00 */
[C---:B------:R-:W-:Y:S01]  /*4230*/  FSETP.GE.AND P1, PT, |R12|.reuse, 0.60000002384185791016, PT ;  /* 0x3f19999a0c00780b */ /* 0x040fe20003f26200 */
[----:B------:R-:W0:Y:S01]  /*4240*/  MUFU.EX2 R0, R0 ;  /* 0x0000000000007308 */ /* 0x000e220000000800 */
[----:B------:R-:W-:Y:S01]  /*4250*/  FSETP.GE.AND P0, PT, |R12|, 9.010913848876953125, PT ;  /* 0x41102cb40c00780b */ /* 0x000fe20003f06200 */
[----:B------:R-:W-:-:S04]  /*4260*/  FFMA R14, R13, R14, -0.052303962409496307373 ;  /* 0xbd563cae0d0e7423 */ /* 0x000fc8000000000e */
[----:B------:R-:W-:Y:S01]  /*4270*/  FFMA R14, R13, R14, 0.1331529766321182251 ;  /* 0x3e0859410d0e7423 */ /* 0x000fe2000000000e */
[----:B0-----:R-:W-:-:S03]  /*4280*/  FADD R2, R0, 1 ;  /* 0x3f80000000027421 */ /* 0x001fc60000000000 */
[----:B------:R-:W-:-:S04]  /*4290*/  FFMA R0, R13, R14, -0.33332768082618713379 ;  /* 0xbeaaa9ed0d007423 */ /* 0x000fc8000000000e */
[----:B------:R-:W-:Y:S01]  /*42a0*/  FFMA R13, R13, R0, RZ ;  /* 0x000000000d0d7223 */ /* 0x000fe200000000ff */
[----:B------:R-:W0:Y:S02]  /*42b0*/  MUFU.RCP R2, R2 ;  /* 0x0000000200027308 */ /* 0x000e240000001000 */
[----:B0-----:R-:W-:-:S05]  /*42c0*/  FFMA R3, R2, -2, R3 ;  /* 0xc000000002037823 */ /* 0x001fca0000000003 */
[----:B------:R-:W-:-:S04]  /*42d0*/  FSEL R3, R3, 1, !P0 ;  /* 0x3f80000003037808 */ /* 0x000fc80004000000 */
[--C-:B------:R-:W-:Y:S01]  /*42e0*/  LOP3.LUT R2, R3, 0x80000000, R12.reuse, 0xb8, !PT ;  /* 0x8000000003027812 */ /* 0x100fe200078eb80c */
[----:B------:R-:W-:-:S04]  /*42f0*/  @!P1 FFMA R2, R12, R13, R12 ;  /* 0x0000000d0c029223 */ /* 0x000fc8000000000c */
[----:B------:R-:W-:-:S07]  /*4300*/  FFMA R19, -R12, R15, R2 ;  /* 0x0000000f0c137223 */ /* 0x000fce0000000102 */
.L_x_21:
[----:B------:R-:W0:Y:S01]  /*4310*/  LDC.64 R12, c[0x0][0x3a0] ;  /* 0x0000e800ff0c7b82 */ /* 0x000e220000000a00 */
[----:B------:R-:W-:-:S07]  /*4320*/  ISETP.NE.AND P0, PT, R4, RZ, PT ;  /* 0x000000ff0400720c */ /* 0x000fce0003f05270 */
[----:B------:R-:W1:Y:S06]  /*4330*/  LDC.64 R2, c[0x0][0x3a8] ;  /* 0x0000ea00ff027b82 */ /* 0x000e6c0000000a00 */
[----:B-----5:R-:W-:Y:S01]  /*4340*/  @!P0 FFMA R7, R7, R11, R10 ;  /* 0x0000000b07078223 */ /* 0x020fe2000000000a */
[----:B------:R-:W-:Y:S01]  /*4350*/  @!P0 FFMA R19, R8, R15, R19 ;  /* 0x0000000f08138223 */ /* 0x000fe20000000013 */
[----:B------:R-:W2:Y:S01]  /*4360*/  LDC R0, c[0x0][0x3c4] ;  /* 0x0000f100ff007b82 */ /* 0x000ea20000000800 */
[----:B0-----:R-:W-:-:S05]  /*4370*/  @!P0 IMAD.WIDE R12, R6, 0x4, R12 ;  /* 0x00000004060c8825 */ /* 0x001fca00078e020c */
[----:B------:R0:W-:Y:S01]  /*4380*/  @!P0 STG.E desc[UR12][R12.64], R7 ;  /* 0x000000070c008986 */ /* 0x0001e2000c10190c */
[----:B-1----:R-:W-:-:S05]  /*4390*/  @!P0 IMAD.WIDE R2, R6, 0x4, R2 ;  /* 0x0000000406028825 */ /* 0x002fca00078e0202 */
[----:B------:R0:W-:Y:S01]  /*43a0*/  @!P0 STG.E desc[UR12][R2.64], R19 ;  /* 0x0000001302008986 */ /* 0x0001e2000c10190c */
[----:B--2---:R-:W-:-:S13]  /*43b0*/  ISETP.GE.AND P0, PT, R0, 0x20, PT ;  /* 0x000000200000780c */ /* 0x004fda0003f06270 */
[----:B0-----:R-:W-:Y:S05]  /*43c0*/  @!P0 BRA `(.L_x_47) ;  /* 0x0000000800708947 */ /* 0x001fea0003800000 */
[----:B------:R-:W-:Y:S01]  /*43d0*/  UISETP.GE.U32.AND UP0, UPT, UR14, 0x7, UPT ;  /* 0x000000070e00788c */ /* 0x000fe2000bf06070 */
[----:B------:R-:W-:Y:S01]  /*43e0*/  HFMA2 R3, -RZ, RZ, 0, 0 ;  /* 0x00000000ff037431 */ /* 0x000fe200000001ff */
[----:B------:R-:W-:-:S07]  /*43f0*/  IADD3 R10, PT, PT, R9, R4, RZ ;  /* 0x00000004090a7210 */ /* 0x000fce0007ffe0ff */
[----:B------:R-:W-:Y:S05]  /*4400*/  BRA.U !UP0, `(.L_x_48) ;  /* 0x0000000508007547 */ /* 0x000fea000b800000 */
[----:B------:R-:W0:Y:S01]  /*4410*/  S2UR UR10, SR_CgaCtaId ;  /* 0x00000000000a79c3 */ /* 0x000e220000008800 */
[----:B------:R-:W-:Y:S01]  /*4420*/  MOV R17, RZ ;  /* 0x000000ff00117202 */ /* 0x000fe20000000f00 */
[----:B------:R-:W-:-:S06]  /*4430*/  UMOV UR4, 0x400 ;  /* 0x0000040000047882 */ /* 0x000fcc0000000000 */
[----:B------:R-:W1:Y:S08]  /*4440*/  LDC.64 R2, c[0x0][0x3b0] ;  /* 0x0000ec00ff027b82 */ /* 0x000e700000000a00 */
[----:B------:R-:W2:Y:S01]  /*4450*/  LDC.64 R6, c[0x0][0x3b8] ;  /* 0x0000ee00ff067b82 */ /* 0x000ea20000000a00 */
[----:B0-----:R-:W-:-:S12]  /*4460*/  ULEA UR4, UR10, UR4, 0x18 ;  /* 0x000000040a047291 */ /* 0x001fd8000f8ec0ff */
.L_x_49:
[C---:B-1----:R-:W-:Y:S02]  /*4470*/  LEA R21, R17.reuse, R4, 0x5 ;  /* 0x0000000411157211 */ /* 0x042fe400078e28ff */
[----:B------:R-:W-:Y:S02]  /*4480*/  LEA R9, R17, R10, 0x5 ;  /* 0x0000000a11097211 */ /* 0x000fe400078e28ff */
[----:B------:R-:W-:Y:S02]  /*4490*/  LEA R21, R21, UR4, 0x2 ;  /* 0x0000000415157c11 */ /* 0x000fe4000f8e10ff */
[----:B------:R-:W-:Y:S01]  /*44a0*/  IADD3 R17, PT, PT, R17, 0x8, RZ ;  /* 0x0000000811117810 */ /* 0x000fe20007ffe0ff */
[----:B-1----:R-:W-:Y:S01]  /*44b0*/  IMAD.WIDE R12, R9, 0x4, R2 ;  /* 0x00000004090c7825 */ /* 0x002fe200078e0202 */
[----:B------:R-:W-:Y:S01]  /*44c0*/  LEA R19, R0, R21, 0x2 ;  /* 0x0000001500137211 */ /* 0x000fe200078e10ff */
[----:B------:R-:W0:Y:S01]  /*44d0*/  LDS R14, [R21] ;  /* 0x00000000150e7984 */ /* 0x000e220000000800 */
[----:B------:R-:W-:Y:S01]  /*44e0*/  ISETP.NE.AND P0, PT, R17, UR6, PT ;  /* 0x0000000611007c0c */ /* 0x000fe2000bf05270 */
[----:B--2---:R-:W-:-:S02]  /*44f0*/  IMAD.WIDE R8, R9, 0x4, R6 ;  /* 0x0000000409087825 */ /* 0x004fc400078e0206 */
[----:B------:R-:W1:Y:S04]  /*4500*/  LDS R16, [R19] ;  /* 0x0000000013107984 */ /* 0x000e680000000800 */
[----:B------:R-:W2:Y:S04]  /*4510*/  LDS R18, [R21+0x80] ;  /* 0x0000800015127984 */ /* 0x000ea80000000800 */
[----:B------:R-:W3:Y:S04]  /*4520*/  LDS R24, [R19+0x80] ;  /* 0x0000800013187984 */ /* 0x000ee80000000800 */
[----:B------:R-:W4:Y:S04]  /*4530*/  LDS R26, [R21+0x100] ;  /* 0x00010000151a7984 */ /* 0x000f280000000800 */
[----:B------:R-:W5:Y:S04]  /*4540*/  LDS R22, [R19+0x100] ;  /* 0x0001000013167984 */ /* 0x000f680000000800 */
[----:B------:R-:W5:Y:S04]  /*4550*/  LDS R20, [R21+0x180] ;  /* 0x0001800015147984 */ /* 0x000f680000000800 */
[----:B------:R-:W-:Y:S01]  /*4560*/  LDS R28, [R19+0x280] ;  /* 0x00028000131c7984 */ /* 0x000fe20000000800 */
[----:B0-----:R-:W-:-:S03]  /*4570*/  FMUL R23, R14, R11 ;  /* 0x0000000b0e177220 */ /* 0x001fc60000400000 */
[----:B------:R-:W0:Y:S01]  /*4580*/  LDS R14, [R21+0x200] ;  /* 0x00020000150e7984 */ /* 0x000e220000000800 */
[----:B-1----:R-:W-:-:S03]  /*4590*/  FMUL R25, R16, R15 ;  /* 0x0000000f10197220 */ /* 0x002fc60000400000 */
[----:B------:R-:W-:Y:S01]  /*45a0*/  STG.E desc[UR12][R12.64], R23 ;  /* 0x000000170c007986 */ /* 0x000fe2000c10190c */
[----:B--2---:R-:W-:-:S03]  /*45b0*/  FMUL R27, R18, R11 ;  /* 0x0000000b121b7220 */ /* 0x004fc60000400000 */
[----:B------:R-:W1:Y:S01]  /*45c0*/  LDS R18, [R19+0x180] ;  /* 0x0001800013127984 */ /* 0x000e620000000800 */
[----:B---3--:R-:W-:-:S03]  /*45d0*/  FMUL R29, R24, R15 ;  /* 0x0000000f181d7220 */ /* 0x008fc60000400000 */
[----:B------:R-:W-:Y:S01]  /*45e0*/  STG.E desc[UR12][R8.64], R25 ;  /* 0x0000001908007986 */ /* 0x000fe2000c10190c */
[----:B----4-:R-:W-:-:S03]  /*45f0*/  FMUL R26, R26, R11 ;  /* 0x0000000b1a1a7220 */ /* 0x010fc60000400000 */
[----:B------:R-:W-:Y:S01]  /*4600*/  STG.E desc[UR12][R12.64+0x80], R27 ;  /* 0x0000801b0c007986 */ /* 0x000fe2000c10190c */
[----:B-----5:R-:W-:-:S03]  /*4610*/  FMUL R22, R22, R15 ;  /* 0x0000000f16167220 */ /* 0x020fc60000400000 */
[----:B------:R-:W2:Y:S01]  /*4620*/  LDS R16, [R19+0x200] ;  /* 0x0002000013107984 */ /* 0x000ea20000000800 */
[----:B------:R-:W-:-:S03]  /*4630*/  FMUL R20, R20, R11 ;  /* 0x0000000b14147220 */ /* 0x000fc60000400000 */
[----:B------:R-:W3:Y:S04]  /*4640*/  LDS R24, [R21+0x280] ;  /* 0x0002800015187984 */ /* 0x000ee80000000800 */
[----:B------:R1:W-:Y:S04]  /*4650*/  STG.E desc[UR12][R8.64+0x80], R29 ;  /* 0x0000801d08007986 */ /* 0x0003e8000c10190c */
[----:B------:R-:W-:Y:S04]  /*4660*/  STG.E desc[UR12][R12.64+0x100], R26 ;  /* 0x0001001a0c007986 */ /* 0x000fe8000c10190c */
[----:B------:R-:W4:Y:S04]  /*4670*/  LDS R26, [R21+0x300] ;  /* 0x00030000151a7984 */ /* 0x000f280000000800 */
[----:B------:R-:W5:Y:S01]  /*4680*/  LDS R25, [R19+0x300] ;  /* 0x0003000013197984 */ /* 0x000f620000000800 */
[----:B0-----:R-:W-:-:S03]  /*4690*/  FMUL R14, R14, R11 ;  /* 0x0000000b0e0e7220 */ /* 0x001fc60000400000 */
[----:B------:R-:W0:Y:S04]  /*46a0*/  LDS R23, [R21+0x380] ;  /* 0x0003800015177984 */ /* 0x000e280000000800 */
[----:B------:R2:W0:Y:S01]  /*46b0*/  LDS R27, [R19+0x380] ;  /* 0x00038000131b7984 */ /* 0x0004220000000800 */
[----:B-1----:R-:W-:-:S03]  /*46c0*/  FMUL R29, R18, R15 ;  /* 0x0000000f121d7220 */ /* 0x002fc60000400000 */
[----:B------:R1:W-:Y:S04]  /*46d0*/  STG.E desc[UR12][R8.64+0x100], R22 ;  /* 0x0001001608007986 */ /* 0x0003e8000c10190c */
[----:B------:R1:W-:Y:S01]  /*46e0*/  STG.E desc[UR12][R12.64+0x180], R20 ;  /* 0x000180140c007986 */ /* 0x0003e2000c10190c */
[-C--:B--2---:R-:W-:Y:S01]  /*46f0*/  FMUL R19, R28, R15.reuse ;  /* 0x0000000f1c137220 */ /* 0x084fe20000400000 */
[----:B------:R-:W-:Y:S02]  /*4700*/  FMUL R16, R16, R15 ;  /* 0x0000000f10107220 */ /* 0x000fe40000400000 */
[----:B------:R1:W-:Y:S01]  /*4710*/  STG.E desc[UR12][R8.64+0x180], R29 ;  /* 0x0001801d08007986 */ /* 0x0003e2000c10190c */
[----:B---3--:R-:W-:-:S03]  /*4720*/  FMUL R24, R24, R11 ;  /* 0x0000000b18187220 */ /* 0x008fc60000400000 */
[----:B------:R1:W-:Y:S04]  /*4730*/  STG.E desc[UR12][R12.64+0x200], R14 ;  /* 0x0002000e0c007986 */ /* 0x0003e8000c10190c */
[----:B------:R1:W-:Y:S04]  /*4740*/  STG.E desc[UR12][R8.64+0x200], R16 ;  /* 0x0002001008007986 */ /* 0x0003e8000c10190c */
[----:B------:R1:W-:Y:S01]  /*4750*/  STG.E desc[UR12][R12.64+0x280], R24 ;  /* 0x000280180c007986 */ /* 0x0003e2000c10190c */
[----:B----4-:R-:W-:-:S03]  /*4760*/  FMUL R21, R26, R11 ;  /* 0x0000000b1a157220 */ /* 0x010fc60000400000 */
[----:B------:R1:W-:Y:S01]  /*4770*/  STG.E desc[UR12][R8.64+0x280], R19 ;  /* 0x0002801308007986 */ /* 0x0003e2000c10190c */
[----:B-----5:R-:W-:-:S03]  /*4780*/  FMUL R25, R25, R15 ;  /* 0x0000000f19197220 */ /* 0x020fc60000400000 */
[----:B------:R1:W-:Y:S01]  /*4790*/  STG.E desc[UR12][R12.64+0x300], R21 ;  /* 0x000300150c007986 */ /* 0x0003e2000c10190c */
[----:B0-----:R-:W-:-:S03]  /*47a0*/  FMUL R23, R23, R11 ;  /* 0x0000000b17177220 */ /* 0x001fc60000400000 */
[----:B------:R1:W-:Y:S01]  /*47b0*/  STG.E desc[UR12][R8.64+0x300], R25 ;  /* 0x0003001908007986 */ /* 0x0003e2000c10190c */
[----:B------:R-:W-:-:S03]  /*47c0*/  FMUL R27, R27, R15 ;  /* 0x0000000f1b1b7220 */ /* 0x000fc60000400000 */
[----:B------:R1:W-:Y:S04]  /*47d0*/  STG.E desc[UR12][R12.64+0x380], R23 ;  /* 0x000380170c007986 */ /* 0x0003e8000c10190c */
[----:B------:R1:W-:Y:S01]  /*47e0*/  STG.E desc[UR12][R8.64+0x380], R27 ;  /* 0x0003801b08007986 */ /* 0x0003e2000c10190c */
[----:B------:R-:W-:Y:S05]  /*47f0*/  @P0 BRA `(.L_x_49) ;  /* 0xfffffffc001c0947 */ /* 0x000fea000383ffff */
[----:B------:R-:W-:-:S07]  /*4800*/  MOV R3, UR6 ;  /* 0x0000000600037c02 */ /* 0x000fce0008000f00 */
.L_x_48:
[----:B------:R-:W-:-:S09]  /*4810*/  UISETP.NE.AND UP0, UPT, UR15, URZ, UPT ;  /* 0x000000ff0f00728c */ /* 0x000fd2000bf05270 */
[----:B------:R-:W-:Y:S05]  /*4820*/  BRA.U !UP0, `(.L_x_47) ;  /* 0x0000000508587547 */ /* 0x000fea000b800000 */
[----:B------:R-:W-:Y:S02]  /*4830*/  UIADD3 UR4, UPT, UPT, UR15, -0x1, URZ ;  /* 0xffffffff0f047890 */ /* 0x000fe4000fffe0ff */
[----:B------:R-:W-:Y:S02]  /*4840*/  UISETP.NE.AND UP1, UPT, UR16, URZ, UPT ;  /* 0x000000ff1000728c */ /* 0x000fe4000bf25270 */
[----:B------:R-:W-:-:S09]  /*4850*/  UISETP.GE.U32.AND UP0, UPT, UR4, 0x3, UPT ;  /* 0x000000030400788c */ /* 0x000fd2000bf06070 */
[----:B------:R-:W-:Y:S05]  /*4860*/  BRA.U !UP0, `(.L_x_50) ;  /* 0x0000000108907547 */ /* 0x000fea000b800000 */
[----:B------:R-:W0:Y:S01]  /*4870*/  S2UR UR10, SR_CgaCtaId ;  /* 0x00000000000a79c3 */ /* 0x000e220000008800 */
[----:B------:R-:W-:Y:S01]  /*4880*/  UMOV UR4, 0x400 ;  /* 0x0000040000047882 */ /* 0x000fe20000000000 */
[C---:B------:R-:W-:Y:S02]  /*4890*/  LEA R2, R3.reuse, R4, 0x5 ;  /* 0x0000000403027211 */ /* 0x040fe400078e28ff */
[C---:B-1----:R-:W-:Y:S02]  /*48a0*/  LEA R13, R3.reuse, R10, 0x5 ;  /* 0x0000000a030d7211 */ /* 0x042fe400078e28ff */
[----:B------:R-:W-:Y:S02]  /*48b0*/  IADD3 R3, PT, PT, R3, 0x4, RZ ;  /* 0x0000000403037810 */ /* 0x000fe40007ffe0ff */
[----:B------:R-:W1:Y:S08]  /*48c0*/  LDC.64 R8, c[0x0][0x3b0] ;  /* 0x0000ec00ff087b82 */ /* 0x000e700000000a00 */
[----:B------:R-:W2:Y:S01]  /*48d0*/  LDC.64 R6, c[0x0][0x3b8] ;  /* 0x0000ee00ff067b82 */ /* 0x000ea20000000a00 */
[----:B0-----:R-:W-:-:S06]  /*48e0*/  ULEA UR4, UR10, UR4, 0x18 ;  /* 0x000000040a047291 */ /* 0x001fcc000f8ec0ff */
[----:B------:R-:W-:Y:S01]  /*48f0*/  LEA R17, R2, UR4, 0x2 ;  /* 0x0000000402117c11 */ /* 0x000fe2000f8e10ff */
[----:B-1----:R-:W-:-:S03]  /*4900*/  IMAD.WIDE R8, R13, 0x4, R8 ;  /* 0x000000040d087825 */ /* 0x002fc600078e0208 */
[----:B------:R-:W-:Y:S01]  /*4910*/  LEA R19, R0, R17, 0x2 ;  /* 0x0000001100137211 */ /* 0x000fe200078e10ff */
[----:B------:R-:W0:Y:S04]  /*4920*/  LDS R18, [R17] ;  /* 0x0000000011127984 */ /* 0x000e280000000800 */
[----:B------:R-:W1:Y:S01]  /*4930*/  LDS R20, [R19] ;  /* 0x0000000013147984 */ /* 0x000e620000000800 */
[----:B--2---:R-:W-:-:S03]  /*4940*/  IMAD.WIDE R6, R13, 0x4, R6 ;  /* 0x000000040d067825 */ /* 0x004fc600078e0206 */
[----:B------:R-:W2:Y:S04]  /*4950*/  LDS R22, [R17+0x80] ;  /* 0x0000800011167984 */ /* 0x000ea80000000800 */
[----:B------:R-:W3:Y:S04]  /*4960*/  LDS R24, [R19+0x80] ;  /* 0x0000800013187984 */ /* 0x000ee80000000800 */
[----:B------:R-:W4:Y:S04]  /*4970*/  LDS R12, [R17+0x100] ;  /* 0x00010000110c7984 */ /* 0x000f280000000800 */
[----:B------:R-:W5:Y:S04]  /*4980*/  LDS R2, [R19+0x100] ;  /* 0x0001000013027984 */ /* 0x000f680000000800 */
[----:B------:R3:W5:Y:S04]  /*4990*/  LDS R14, [R17+0x180] ;  /* 0x00018000110e7984 */ /* 0x0007680000000800 */
[----:B------:R4:W5:Y:S01]  /*49a0*/  LDS R16, [R19+0x180] ;  /* 0x0001800013107984 */ /* 0x0009620000000800 */
[----:B0-----:R-:W-:Y:S01]  /*49b0*/  FMUL R13, R18, R11 ;  /* 0x0000000b120d7220 */ /* 0x001fe20000400000 */
[----:B-1----:R-:W-:-:S04]  /*49c0*/  FMUL R21, R20, R15 ;  /* 0x0000000f14157220 */ /* 0x002fc80000400000 */
[----:B------:R0:W-:Y:S01]  /*49d0*/  STG.E desc[UR12][R8.64], R13 ;  /* 0x0000000d08007986 */ /* 0x0001e2000c10190c */
[----:B--2---:R-:W-:-:S03]  /*49e0*/  FMUL R23, R22, R11 ;  /* 0x0000000b16177220 */ /* 0x004fc60000400000 */
[----:B------:R0:W-:Y:S01]  /*49f0*/  STG.E desc[UR12][R6.64], R21 ;  /* 0x0000001506007986 */ /* 0x0001e2000c10190c */
[----:B---3--:R-:W-:-:S03]  /*4a00*/  FMUL R17, R24, R15 ;  /* 0x0000000f18117220 */ /* 0x008fc60000400000 */
[----:B------:R0:W-:Y:S01]  /*4a10*/  STG.E desc[UR12][R8.64+0x80], R23 ;  /* 0x0000801708007986 */ /* 0x0001e2000c10190c */
[----:B----4-:R-:W-:-:S03]  /*4a20*/  FMUL R19, R12, R11 ;  /* 0x0000000b0c137220 */ /* 0x010fc60000400000 */
[----:B------:R0:W-:Y:S01]  /*4a30*/  STG.E desc[UR12][R6.64+0x80], R17 ;  /* 0x0000801106007986 */ /* 0x0001e2000c10190c */
[----:B-----5:R-:W-:-:S03]  /*4a40*/  FMUL R25, R2, R15 ;  /* 0x0000000f02197220 */ /* 0x020fc60000400000 */
[----:B------:R0:W-:Y:S01]  /*4a50*/  STG.E desc[UR12][R8.64+0x100], R19 ;  /* 0x0001001308007986 */ /* 0x0001e2000c10190c */
[----:B------:R-:W-:-:S03]  /*4a60*/  FMUL R27, R14, R11 ;  /* 0x0000000b0e1b7220 */ /* 0x000fc60000400000 */
[----:B------:R0:W-:Y:S01]  /*4a70*/  STG.E desc[UR12][R6.64+0x100], R25 ;  /* 0x0001001906007986 */ /* 0x0001e2000c10190c */
[----:B------:R-:W-:-:S03]  /*4a80*/  FMUL R29, R16, R15 ;  /* 0x0000000f101d7220 */ /* 0x000fc60000400000 */
[----:B------:R0:W-:Y:S04]  /*4a90*/  STG.E desc[UR12][R8.64+0x180], R27 ;  /* 0x0001801b08007986 */ /* 0x0001e8000c10190c */
[----:B------:R0:W-:Y:S02]  /*4aa0*/  STG.E desc[UR12][R6.64+0x180], R29 ;  /* 0x0001801d06007986 */ /* 0x0001e4000c10190c */
.L_x_50:
[----:B------:R-:W-:Y:S05]  /*4ab0*/  BRA.U !UP1, `(.L_x_47) ;  /* 0x0000000109b47547 */ /* 0x000fea000b800000 */
[----:B------:R-:W-:Y:S02]  /*4ac0*/  UISETP.NE.AND UP0, UPT, UR16, 0x1, UPT ;  /* 0x000000011000788c */ /* 0x000fe4000bf05270 */
[----:B------:R-:W-:-:S07]  /*4ad0*/  UISETP.NE.AND UP1, UPT, UR17, URZ, UPT ;  /* 0x000000ff1100728c */ /* 0x000fce000bf25270 */
[----:B------:R-:W-:Y:S05]  /*4ae0*/  BRA.U !UP0, `(.L_x_51) ;  /* 0x0000000108607547 */ /* 0x000fea000b800000 */
[----:B------:R-:W2:Y:S01]  /*4af0*/  S2UR UR10, SR_CgaCtaId ;  /* 0x00000000000a79c3 */ /* 0x000ea20000008800 */
[----:B------:R-:W-:Y:S01]  /*4b00*/  UMOV UR4, 0x400 ;  /* 0x0000040000047882 */ /* 0x000fe20000000000 */
[C---:B------:R-:W-:Y:S02]  /*4b10*/  LEA R2, R3.reuse, R4, 0x5 ;  /* 0x0000000403027211 */ /* 0x040fe400078e28ff */
[C---:B01----:R-:W-:Y:S02]  /*4b20*/  LEA R13, R3.reuse, R10, 0x5 ;  /* 0x0000000a030d7211 */ /* 0x043fe400078e28ff */
[----:B------:R-:W-:Y:S02]  /*4b30*/  IADD3 R3, PT, PT, R3, 0x2, RZ ;  /* 0x0000000203037810 */ /* 0x000fe40007ffe0ff */
[----:B------:R-:W0:Y:S08]  /*4b40*/  LDC.64 R6, c[0x0][0x3b0] ;  /* 0x0000ec00ff067b82 */ /* 0x000e300000000a00 */
[----:B------:R-:W1:Y:S01]  /*4b50*/  LDC.64 R8, c[0x0][0x3b8] ;  /* 0x0000ee00ff087b82 */ /* 0x000e620000000a00 */
[----:B--2---:R-:W-:-:S06]  /*4b60*/  ULEA UR4, UR10, UR4, 0x18 ;  /* 0x000000040a047291 */ /* 0x004fcc000f8ec0ff */
[----:B------:R-:W-:Y:S01]  /*4b70*/  LEA R17, R2, UR4, 0x2 ;  /* 0x0000000402117c11 */ /* 0x000fe2000f8e10ff */
[----:B0-----:R-:W-:-:S03]  /*4b80*/  IMAD.WIDE R6, R13, 0x4, R6 ;  /* 0x000000040d067825 */ /* 0x001fc600078e0206 */
[----:B------:R-:W-:Y:S01]  /*4b90*/  LEA R12, R0, R17, 0x2 ;  /* 0x00000011000c7211 */ /* 0x000fe200078e10ff */
[----:B------:R-:W0:Y:S04]  /*4ba0*/  LDS R2, [R17] ;  /* 0x0000000011027984 */ /* 0x000e280000000800 */
[----:B------:R-:W2:Y:S01]  /*4bb0*/  LDS R14, [R12] ;  /* 0x000000000c0e7984 */ /* 0x000ea20000000800 */
[----:B-1----:R-:W-:-:S03]  /*4bc0*/  IMAD.WIDE R8, R13, 0x4, R8 ;  /* 0x000000040d087825 */ /* 0x002fc600078e0208 */
[----:B------:R-:W1:Y:S04]  /*4bd0*/  LDS R16, [R17+0x80] ;  /* 0x0000800011107984 */ /* 0x000e680000000800 */
[----:B------:R-:W3:Y:S01]  /*4be0*/  LDS R18, [R12+0x80] ;  /* 0x000080000c127984 */ /* 0x000ee20000000800 */
[----:B0-----:R-:W-:Y:S01]  /*4bf0*/  FMUL R13, R2, R11 ;  /* 0x0000000b020d7220 */ /* 0x001fe20000400000 */
[----:B--2---:R-:W-:-:S04]  /*4c00*/  FMUL R19, R14, R15 ;  /* 0x0000000f0e137220 */ /* 0x004fc80000400000 */
[----:B------:R2:W-:Y:S01]  /*4c10*/  STG.E desc[UR12][R6.64], R13 ;  /* 0x0000000d06007986 */ /* 0x0005e2000c10190c */
[----:B-1----:R-:W-:-:S03]  /*4c20*/  FMUL R21, R16, R11 ;  /* 0x0000000b10157220 */ /* 0x002fc60000400000 */
[----:B------:R2:W-:Y:S01]  /*4c30*/  STG.E desc[UR12][R8.64], R19 ;  /* 0x0000001308007986 */ /* 0x0005e2000c10190c */
[----:B---3--:R-:W-:-:S03]  /*4c40*/  FMUL R23, R18, R15 ;  /* 0x0000000f12177220 */ /* 0x008fc60000400000 */
[----:B------:R2:W-:Y:S04]  /*4c50*/  STG.E desc[UR12][R6.64+0x80], R21 ;  /* 0x0000801506007986 */ /* 0x0005e8000c10190c */
[----:B------:R2:W-:Y:S02]  /*4c60*/  STG.E desc[UR12][R8.64+0x80], R23 ;  /* 0x0000801708007986 */ /* 0x0005e4000c10190c */
.L_x_51:
[----:B------:R-:W-:Y:S05]  /*4c70*/  BRA.U !UP1, `(.L_x_47) ;  /* 0x0000000109447547 */ /* 0x000fea000b800000 */
[----:B------:R-:W3:Y:S01]  /*4c80*/  S2UR UR10, SR_CgaCtaId ;  /* 0x00000000000a79c3 */ /* 0x000ee20000008800 */
[----:B------:R-:W-:Y:S01]  /*4c90*/  UMOV UR4, 0x400 ;  /* 0x0000040000047882 */ /* 0x000fe20000000000 */
[C---:B------:R-:W-:Y:S02]  /*4ca0*/  LEA R2, R3.reuse, R4, 0x5 ;  /* 0x0000000403027211 */ /* 0x040fe400078e28ff */
[----:B012---:R-:W-:-:S04]  /*4cb0*/  LEA R13, R3, R10, 0x5 ;  /* 0x0000000a030d7211 */ /* 0x007fc800078e28ff */
[----:B------:R-:W0:Y:S08]  /*4cc0*/  LDC.64 R6, c[0x0][0x3b0] ;  /* 0x0000ec00ff067b82 */ /* 0x000e300000000a00 */
[----:B------:R-:W1:Y:S01]  /*4cd0*/  LDC.64 R8, c[0x0][0x3b8] ;  /* 0x0000ee00ff087b82 */ /* 0x000e620000000a00 */
[----:B---3--:R-:W-:-:S06]  /*4ce0*/  ULEA UR4, UR10, UR4, 0x18 ;  /* 0x000000040a047291 */ /* 0x008fcc000f8ec0ff */
[----:B------:R-:W-:Y:S01]  /*4cf0*/  LEA R17, R2, UR4, 0x2 ;  /* 0x0000000402117c11 */ /* 0x000fe2000f8e10ff */
[----:B0-----:R-:W-:-:S03]  /*4d00*/  IMAD.WIDE R2, R13, 0x4, R6 ;  /* 0x000000040d027825 */ /* 0x001fc600078e0206 */
[----:B------:R-:W-:Y:S02]  /*4d10*/  LEA R12, R0, R17, 0x2 ;  /* 0x00000011000c7211 */ /* 0x000fe400078e10ff */
[----:B------:R-:W0:Y:S04]  /*4d20*/  LDS R0, [R17] ;  /* 0x0000000011007984 */ /* 0x000e280000000800 */
[----:B------:R-:W2:Y:S01]  /*4d30*/  LDS R12, [R12] ;  /* 0x000000000c0c7984 */ /* 0x000ea20000000800 */
[----:B-1----:R-:W-:-:S04]  /*4d40*/  IMAD.WIDE R6, R13, 0x4, R8 ;  /* 0x000000040d067825 */ /* 0x002fc800078e0208 */
[----:B0-----:R-:W-:Y:S01]  /*4d50*/  FMUL R11, R0, R11 ;  /* 0x0000000b000b7220 */ /* 0x001fe20000400000 */
[----:B--2---:R-:W-:-:S04]  /*4d60*/  FMUL R15, R12, R15 ;  /* 0x0000000f0c0f7220 */ /* 0x004fc80000400000 */
[----:B------:R3:W-:Y:S04]  /*4d70*/  STG.E desc[UR12][R2.64], R11 ;  /* 0x0000000b02007986 */ /* 0x0007e8000c10190c */
[----:B------:R3:W-:Y:S02]  /*4d80*/  STG.E desc[UR12][R6.64], R15 ;  /* 0x0000000f06007986 */ /* 0x0007e4000c10190c */
.L_x_47:
[----:B0-23--:R-:W0:Y:S01]  /*4d90*/  LDC R7, c[0x0][0x3c8] ;  /* 0x0000f200ff077b82 */ /* 0x00de220000000800 */
[----:B------:R-:W2:Y:S02]  /*4da0*/  LDCU UR4, c[0x0][0x370] ;  /* 0x00006e00ff0477ac */ /* 0x000ea40008000800 */
[----:B--2---:R-:W-:Y:S01]  /*4db0*/  UIADD3 UR9, UPT, UPT, UR4, UR9, URZ ;  /* 0x0000000904097290 */ /* 0x004fe2000fffe0ff */
[----:B------:R-:W2:Y:S01]  /*4dc0*/  LDCU UR4, c[0x0][0x3c0] ;  /* 0x00007800ff0477ac */ /* 0x000ea20008000800 */
[----:B0-----:R-:W0:Y:S03]  /*4dd0*/  I2F.U32.RP R0, R7 ;  /* 0x0000000700007306 */ /* 0x001e260000209000 */
[----:B------:R-:W-:Y:S01]  /*4de0*/  BAR.SYNC.DEFER_BLOCKING 0x0 ;  /* 0x0000000000007b1d */ /* 0x000fe20000010000 */
[----:B------:R-:W-:-:S05]  /*4df0*/  ISETP.NE.U32.AND P2, PT, R7, RZ, PT ;  /* 0x000000ff0700720c */ /* 0x000fca0003f45070 */
[----:B0-----:R-:W0:Y:S02]  /*4e00*/  MUFU.RCP R0, R0 ;  /* 0x0000000000007308 */ /* 0x001e240000001000 */
[----:B0-----:R-:W-:-:S06]  /*4e10*/  IADD3 R2, PT, PT, R0, 0xffffffe, RZ ;  /* 0x0ffffffe00027810 */ /* 0x001fcc0007ffe0ff */
[----:B------:R0:W3:Y:S02]  /*4e20*/  F2I.FTZ.U32.TRUNC.NTZ R3, R2 ;  /* 0x0000000200037305 */ /* 0x0000e4000021f000 */
[----:B0-----:R-:W-:Y:S02]  /*4e30*/  MOV R2, RZ ;  /* 0x000000ff00027202 */ /* 0x001fe40000000f00 */
[----:B---3--:R-:W-:-:S05]  /*4e40*/  IADD3 R6, PT, PT, RZ, -R3, RZ ;  /* 0x80000003ff067210 */ /* 0x008fca0007ffe0ff */
[----:B-1----:R-:W-:-:S04]  /*4e50*/  IMAD R9, R6, R7, RZ ;  /* 0x0000000706097224 */ /* 0x002fc800078e02ff */
[----:B------:R-:W-:-:S06]  /*4e60*/  IMAD.HI.U32 R9, R3, R9, R2 ;  /* 0x0000000903097227 */ /* 0x000fcc00078e0002 */
[----:B------:R-:W-:-:S05]  /*4e70*/  IMAD.HI.U32 R6, R9, UR9, RZ ;  /* 0x0000000909067c27 */ /* 0x000fca000f8e00ff */
        /* <DEDUP_REMOVED lines=8> */
[----:B--2---:R-:W-:-:S13]  /*4f00*/  ISETP.GE.U32.AND P0, PT, R6, UR4, PT ;  /* 0x0000000406007c0c */ /* 0x004fda000bf06070 */
[----:B------:R-:W-:Y:S05]  /*4f10*/  @!P0 BRA `(.L_x_52) ;  /* 0xffffffb000ec8947 */ /* 0x000fea000383ffff */
[----:B------:R-:W-:Y:S05]  /*4f20*/  EXIT ;  /* 0x000000000000794d */ /* 0x000fea0003800000 */
        .weak           $__internal_0_$__cuda_sm20_rcp_rn_f32_slowpath
        .type           $__internal_0_$__cuda_sm20_rcp_rn_f32_slowpath,@function
        .size           $__internal_0_$__cuda_sm20_rcp_rn_f32_slowpath,($__internal_1_$__cuda_sm20_sqrt_rn_f32_slowpath - $__internal_0_$__cuda_sm20_rcp_rn_f32_slowpath)
$__internal_0_$__cuda_sm20_rcp_rn_f32_slowpath:
[----:B------:R-:W-:-:S04]  /*4f30*/  SHF.L.U32 R2, R13, 0x1, RZ ;  /* 0x000000010d027819 */ /* 0x000fc800000006ff */
[----:B------:R-:W-:-:S04]  /*4f40*/  SHF.R.U32.HI R2, RZ, 0x18, R2 ;  /* 0x00000018ff027819 */ /* 0x000fc80000011602 */
[----:B------:R-:W-:-:S13]  /*4f50*/  ISETP.NE.U32.AND P0, PT, R2, RZ, PT ;  /* 0x000000ff0200720c */ /* 0x000fda0003f05070 */
[----:B------:R-:W-:Y:S05]  /*4f60*/  @P0 BRA `(.L_x_53) ;  /* 0x00000000002c0947 */ /* 0x000fea0003800000 */
[----:B------:R-:W-:-:S04]  /*4f70*/  SHF.L.U32 R0, R13, 0x1, RZ ;  /* 0x000000010d007819 */ /* 0x000fc800000006ff */
[----:B------:R-:W-:-:S13]  /*4f80*/  ISETP.NE.AND P0, PT, R0, RZ, PT ;  /* 0x000000ff0000720c */ /* 0x000fda0003f05270 */
[----:B------:R2:W3:Y:S01]  /*4f90*/  @!P0 MUFU.RCP R0, R13 ;  /* 0x0000000d00008308 */ /* 0x0004e20000001000 */
[----:B------:R-:W-:Y:S05]  /*4fa0*/  @!P0 BRA `(.L_x_54) ;  /* 0x0000000000a48947 */ /* 0x000fea0003800000 */
[----:B------:R-:W-:-:S04]  /*4fb0*/  FFMA R2, R13, 1.84467440737095516160e+19, RZ ;  /* 0x5f8000000d027823 */ /* 0x000fc800000000ff */
[----:B------:R-:W3:Y:S02]  /*4fc0*/  MUFU.RCP R3, R2 ;  /* 0x0000000200037308 */ /* 0x000ee40000001000 */
[----:B---3--:R-:W-:-:S04]  /*4fd0*/  FFMA R0, R2, R3, -1 ;  /* 0xbf80000002007423 */ /* 0x008fc80000000003 */
[----:B------:R-:W-:-:S04]  /*4fe0*/  FADD.FTZ R0, -R0, -RZ ;  /* 0x800000ff00007221 */ /* 0x000fc80000010100 */
[----:B------:R-:W-:-:S04]  /*4ff0*/  FFMA R0, R3, R0, R3 ;  /* 0x0000000003007223 */ /* 0x000fc80000000003 */
[----:B------:R-:W-:Y:S01]  /*5000*/  FFMA R0, R0, 1.84467440737095516160e+19, RZ ;  /* 0x5f80000000007823 */ /* 0x000fe200000000ff */
[----:B------:R-:W-:Y:S06]  /*5010*/  BRA `(.L_x_54) ;  /* 0x0000000000887947 */ /* 0x000fec0003800000 */
.L_x_53:
[----:B------:R-:W-:-:S04]  /*5020*/  IADD3 R0, PT, PT, R2, -0xfd, RZ ;  /* 0xffffff0302007810 */ /* 0x000fc80007ffe0ff */
[----:B------:R-:W-:-:S13]  /*5030*/  ISETP.GT.U32.AND P0, PT, R0, 0x1, PT ;  /* 0x000000010000780c */ /* 0x000fda0003f04070 */
[----:B------:R-:W-:Y:S05]  /*5040*/  @P0 BRA `(.L_x_55) ;  /* 0x0000000000780947 */ /* 0x000fea0003800000 */
[----:B------:R-:W-:Y:S01]  /*5050*/  LOP3.LUT R22, R13, 0x7fffff, RZ, 0xc0, !PT ;  /* 0x007fffff0d167812 */ /* 0x000fe200078ec0ff */
[----:B------:R-:W-:Y:S01]  /*5060*/  HFMA2 R3, -RZ, RZ, 0, 1.78813934326171875e-07 ;  /* 0x00000003ff037431 */ /* 0x000fe200000001ff */
[----:B------:R-:W-:Y:S02]  /*5070*/  IADD3 R2, PT, PT, R2, -0xfc, RZ ;  /* 0xffffff0402027810 */ /* 0x000fe40007ffe0ff */
[----:B------:R-:W-:-:S04]  /*5080*/  LOP3.LUT R22, R22, 0x3f800000, RZ, 0xfc, !PT ;  /* 0x3f80000016167812 */ /* 0x000fc800078efcff */
[----:B------:R-:W0:Y:S01]  /*5090*/  MUFU.RCP R21, R22 ;  /* 0x0000001600157308 */ /* 0x000e220000001000 */
[----:B------:R-:W-:Y:S01]  /*50a0*/  SHF.L.U32 R3, R3, R0, RZ ;  /* 0x0000000003037219 */ /* 0x000fe200000006ff */
[----:B0-----:R-:W-:-:S04]  /*50b0*/  FFMA R20, R22, R21, -1 ;  /* 0xbf80000016147423 */ /* 0x001fc80000000015 */
[----:B------:R-:W-:-:S04]  /*50c0*/  FADD.FTZ R20, -R20, -RZ ;  /* 0x800000ff14147221 */ /* 0x000fc80000010100 */
[CCC-:B------:R-:W-:Y:S01]  /*50d0*/  FFMA.RM R23, R21.reuse, R20.reuse, R21.reuse ;  /* 0x0000001415177223 */ /* 0x1c0fe20000004015 */
[----:B------:R-:W-:-:S04]  /*50e0*/  FFMA.RP R20, R21, R20, R21 ;  /* 0x0000001415147223 */ /* 0x000fc80000008015 */
[C---:B------:R-:W-:Y:S02]  /*50f0*/  LOP3.LUT R21, R23.reuse, 0x7fffff, RZ, 0xc0, !PT ;  /* 0x007fffff17157812 */ /* 0x040fe400078ec0ff */
[----:B------:R-:W-:Y:S02]  /*5100*/  FSETP.NEU.FTZ.AND P0, PT, R23, R20, PT ;  /* 0x000000141700720b */ /* 0x000fe40003f1d000 */
[----:B------:R-:W-:Y:S02]  /*5110*/  LOP3.LUT R21, R21, 0x800000, RZ, 0xfc, !PT ;  /* 0x0080000015157812 */ /* 0x000fe400078efcff */
[----:B------:R-:W-:Y:S02]  /*5120*/  SEL R20, RZ, 0xffffffff, !P0 ;  /* 0xffffffffff147807 */ /* 0x000fe40004000000 */
[----:B------:R-:W-:Y:S02]  /*5130*/  LOP3.LUT R3, R3, R21, RZ, 0xc0, !PT ;  /* 0x0000001503037212 */ /* 0x000fe400078ec0ff */
[----:B------:R-:W-:-:S02]  /*5140*/  IADD3 R20, PT, PT, -R20, RZ, RZ ;  /* 0x000000ff14147210 */ /* 0x000fc40007ffe1ff */
[-C--:B------:R-:W-:Y:S02]  /*5150*/  SHF.R.U32.HI R3, RZ, R0.reuse, R3 ;  /* 0x00000000ff037219 */ /* 0x080fe40000011603 */
[--C-:B------:R-:W-:Y:S02]  /*5160*/  LOP3.LUT P1, RZ, R20, R0, R21.reuse, 0xf8, !PT ;  /* 0x0000000014ff7212 */ /* 0x100fe4000782f815 */
[C---:B------:R-:W-:Y:S02]  /*5170*/  LOP3.LUT P0, RZ, R3.reuse, 0x1, RZ, 0xc0, !PT ;  /* 0x0000000103ff7812 */ /* 0x040fe4000780c0ff */
[----:B------:R-:W-:Y:S02]  /*5180*/  LOP3.LUT P2, RZ, R3, 0x2, RZ, 0xc0, !PT ;  /* 0x0000000203ff7812 */ /* 0x000fe4000784c0ff */
[----:B------:R-:W-:Y:S02]  /*5190*/  SHF.R.U32.HI R2, RZ, R2, R21 ;  /* 0x00000002ff027219 */ /* 0x000fe40000011615 */
[----:B------:R-:W-:-:S02]  /*51a0*/  PLOP3.LUT P0, PT, P0, P1, P2, 0xe0, 0x0 ;  /* 0x000000000000781c */ /* 0x000fc40000703c20 */
[----:B------:R-:W-:Y:S02]  /*51b0*/  LOP3.LUT P1, RZ, R13, 0x7fffff, RZ, 0xc0, !PT ;  /* 0x007fffff0dff7812 */ /* 0x000fe4000782c0ff */
[----:B------:R-:W-:-:S04]  /*51c0*/  SEL R0, RZ, 0x1, !P0 ;  /* 0x00000001ff007807 */ /* 0x000fc80004000000 */
[----:B------:R-:W-:-:S04]  /*51d0*/  IADD3 R0, PT, PT, -R0, RZ, RZ ;  /* 0x000000ff00007210 */ /* 0x000fc80007ffe1ff */
[----:B------:R-:W-:-:S13]  /*51e0*/  ISETP.GE.AND P0, PT, R0, RZ, PT ;  /* 0x000000ff0000720c */ /* 0x000fda0003f06270 */
[----:B------:R-:W-:-:S04]  /*51f0*/  @!P0 IADD3 R2, PT, PT, R2, 0x1, RZ ;  /* 0x0000000102028810 */ /* 0x000fc80007ffe0ff */
[----:B------:R-:W-:-:S04]  /*5200*/  @!P1 SHF.L.U32 R2, R2, 0x1, RZ ;  /* 0x0000000102029819 */ /* 0x000fc800000006ff */
[----:B------:R-:W-:Y:S01]  /*5210*/  LOP3.LUT R0, R2, 0x80000000, R13, 0xf8, !PT ;  /* 0x8000000002007812 */ /* 0x000fe200078ef80d */
[----:B------:R-:W-:Y:S06]  /*5220*/  BRA `(.L_x_54) ;  /* 0x0000000000047947 */ /* 0x000fec0003800000 */
.L_x_55:
[----:B------:R0:W1:Y:S02]  /*5230*/  MUFU.RCP R0, R13 ;  /* 0x0000000d00007308 */ /* 0x0000640000001000 */
.L_x_54:
[----:B------:R-:W-:Y:S02]  /*5240*/  MOV R2, R16 ;  /* 0x0000001000027202 */ /* 0x000fe40000000f00 */
[----:B------:R-:W-:-:S04]  /*5250*/  MOV R3, 0x0 ;  /* 0x0000000000037802 */ /* 0x000fc80000000f00 */
[----:B0123--:R-:W-:Y:S05]  /*5260*/  RET.REL.NODEC R2 `(_Z17tanh_verificationPKfS0_S0_S0_PfS1_S1_S1_iiif) ;  /* 0xffffffac02647950 */ /* 0x00ffea0003c3ffff */
        .weak           $__internal_1_$__cuda_sm20_sqrt_rn_f32_slowpath
        .type           $__internal_1_$__cuda_sm20_sqrt_rn_f32_slowpath,@function
        .size           $__internal_1_$__cuda_sm20_sqrt_rn_f32_slowpath,($__internal_2_$__cuda_sm3x_div_rn_noftz_f32_slowpath - $__internal_1_$__cuda_sm20_sqrt_rn_f32_slowpath)
$__internal_1_$__cuda_sm20_sqrt_rn_f32_slowpath:
[----:B------:R-:W-:-:S13]  /*5270*/  LOP3.LUT P0, RZ, R0, 0x7fffffff, RZ, 0xc0, !PT ;  /* 0x7fffffff00ff7812 */ /* 0x000fda000780c0ff */
[----:B------:R-:W-:Y:S01]  /*5280*/  @!P0 MOV R3, R0 ;  /* 0x0000000000038202 */ /* 0x000fe20000000f00 */
[----:B------:R-:W-:Y:S06]  /*5290*/  @!P0 BRA `(.L_x_56) ;  /* 0x0000000000408947 */ /* 0x000fec0003800000 */
[----:B------:R-:W-:-:S13]  /*52a0*/  FSETP.GEU.FTZ.AND P0, PT, R0, RZ, PT ;  /* 0x000000ff0000720b */ /* 0x000fda0003f1e000 */
[----:B------:R-:W-:Y:S01]  /*52b0*/  @!P0 MOV R3, 0x7fffffff ;  /* 0x7fffffff00038802 */ /* 0x000fe20000000f00 */
[----:B------:R-:W-:Y:S06]  /*52c0*/  @!P0 BRA `(.L_x_56) ;  /* 0x0000000000348947 */ /* 0x000fec0003800000 */
[----:B------:R-:W-:-:S13]  /*52d0*/  FSETP.GTU.FTZ.AND P0, PT, |R0|, +INF , PT ;  /* 0x7f8000000000780b */ /* 0x000fda0003f1c200 */
[----:B------:R-:W-:Y:S01]  /*52e0*/  @P0 FADD.FTZ R3, R0, 1 ;  /* 0x3f80000000030421 */ /* 0x000fe20000010000 */
[----:B------:R-:W-:Y:S06]  /*52f0*/  @P0 BRA `(.L_x_56) ;  /* 0x0000000000280947 */ /* 0x000fec0003800000 */
[----:B------:R-:W-:-:S13]  /*5300*/  FSETP.NEU.FTZ.AND P0, PT, |R0|, +INF , PT ;  /* 0x7f8000000000780b */ /* 0x000fda0003f1d200 */
[----:B------:R-:W-:-:S04]  /*5310*/  @P0 FFMA R11, R0, 1.84467440737095516160e+19, RZ ;  /* 0x5f800000000b0823 */ /* 0x000fc800000000ff */
[----:B------:R-:W0:Y:S02]  /*5320*/  @P0 MUFU.RSQ R12, R11 ;  /* 0x0000000b000c0308 */ /* 0x000e240000001400 */
[----:B0-----:R-:W-:Y:S01]  /*5330*/  @P0 FMUL.FTZ R14, R11, R12 ;  /* 0x0000000c0b0e0220 */ /* 0x001fe20000410000 */
[----:B------:R-:W-:-:S03]  /*5340*/  @P0 FMUL.FTZ R12, R12, 0.5 ;  /* 0x3f0000000c0c0820 */ /* 0x000fc60000410000 */
[----:B------:R-:W-:-:S04]  /*5350*/  @P0 FADD.FTZ R3, -R14, -RZ ;  /* 0x800000ff0e030221 */ /* 0x000fc80000010100 */
[----:B------:R-:W-:Y:S01]  /*5360*/  @P0 FFMA R13, R14, R3, R11 ;  /* 0x000000030e0d0223 */ /* 0x000fe2000000000b */
[----:B------:R-:W-:-:S03]  /*5370*/  @!P0 MOV R3, R0 ;  /* 0x0000000000038202 */ /* 0x000fc60000000f00 */
[----:B------:R-:W-:-:S04]  /*5380*/  @P0 FFMA R12, R13, R12, R14 ;  /* 0x0000000c0d0c0223 */ /* 0x000fc8000000000e */
[----:B------:R-:W-:-:S07]  /*5390*/  @P0 FMUL.FTZ R3, R12, 2.3283064365386962891e-10 ;  /* 0x2f8000000c030820 */ /* 0x000fce0000410000 */
.L_x_56:
[----:B------:R-:W-:Y:S01]  /*53a0*/  HFMA2 R13, -RZ, RZ, 0, 0 ;  /* 0x00000000ff0d7431 */ /* 0x000fe200000001ff */
[----:B------:R-:W-:-:S04]  /*53b0*/  MOV R12, R15 ;  /* 0x0000000f000c7202 */ /* 0x000fc80000000f00 */
[----:B------:R-:W-:Y:S05]  /*53c0*/  RET.REL.NODEC R12 `(_Z17tanh_verificationPKfS0_S0_S0_PfS1_S1_S1_iiif) ;  /* 0xffffffac0c0c7950 */ /* 0x000fea0003c3ffff */
        .weak           $__internal_2_$__cuda_sm3x_div_rn_noftz_f32_slowpath
        .type           $__internal_2_$__cuda_sm3x_div_rn_noftz_f32_slowpath,@function
        .size           $__internal_2_$__cuda_sm3x_div_rn_noftz_f32_slowpath,(.L_x_68 - $__internal_2_$__cuda_sm3x_div_rn_noftz_f32_slowpath)
$__internal_2_$__cuda_sm3x_div_rn_noftz_f32_slowpath:
[----:B------:R-:W-:Y:S02]  /*53d0*/  SHF.R.U32.HI R13, RZ, 0x17, R0 ;  /* 0x00000017ff0d7819 */ /* 0x000fe40000011600 */
[----:B------:R-:W-:Y:S02]  /*53e0*/  SHF.R.U32.HI R20, RZ, 0x17, R3 ;  /* 0x00000017ff147819 */ /* 0x000fe40000011603 */
[----:B------:R-:W-:Y:S02]  /*53f0*/  LOP3.LUT R13, R13, 0xff, RZ, 0xc0, !PT ;  /* 0x000000ff0d0d7812 */ /* 0x000fe400078ec0ff */
[----:B------:R-:W-:Y:S02]  /*5400*/  LOP3.LUT R20, R20, 0xff, RZ, 0xc0, !PT ;  /* 0x000000ff14147812 */ /* 0x000fe400078ec0ff */
[----:B------:R-:W-:Y:S02]  /*5410*/  IADD3 R21, PT, PT, R13, -0x1, RZ ;  /* 0xffffffff0d157810 */ /* 0x000fe40007ffe0ff */
[----:B------:R-:W-:-:S02]  /*5420*/  IADD3 R22, PT, PT, R20, -0x1, RZ ;  /* 0xffffffff14167810 */ /* 0x000fc40007ffe0ff */
[----:B------:R-:W-:-:S04]  /*5430*/  ISETP.GT.U32.AND P0, PT, R21, 0xfd, PT ;  /* 0x000000fd1500780c */ /* 0x000fc80003f04070 */
[----:B------:R-:W-:-:S13]  /*5440*/  ISETP.GT.U32.OR P0, PT, R22, 0xfd, P0 ;  /* 0x000000fd1600780c */ /* 0x000fda0000704470 */
[----:B------:R-:W-:Y:S01]  /*5450*/  @!P0 MOV R16, RZ ;  /* 0x000000ff00108202 */ /* 0x000fe20000000f00 */
[----:B------:R-:W-:Y:S06]  /*5460*/  @!P0 BRA `(.L_x_57) ;  /* 0x00000000005c8947 */ /* 0x000fec0003800000 */
[----:B------:R-:W-:Y:S02]  /*5470*/  FSETP.GTU.FTZ.AND P0, PT, |R3|, +INF , PT ;  /* 0x7f8000000300780b */ /* 0x000fe40003f1c200 */
[----:B------:R-:W-:-:S04]  /*5480*/  FSETP.GTU.FTZ.AND P1, PT, |R0|, +INF , PT ;  /* 0x7f8000000000780b */ /* 0x000fc80003f3c200 */
[----:B------:R-:W-:-:S13]  /*5490*/  PLOP3.LUT P0, PT, P0, P1, PT, 0xf8, 0x8f ;  /* 0x00000000008f781c */ /* 0x000fda0000703f70 */
[----:B------:R-:W-:Y:S05]  /*54a0*/  @P0 BRA `(.L_x_58) ;  /* 0x0000000400440947 */ /* 0x000fea0003800000 */
[----:B------:R-:W-:-:S13]  /*54b0*/  LOP3.LUT P0, RZ, R0, 0x7fffffff, R3, 0xc8, !PT ;  /* 0x7fffffff00ff7812 */ /* 0x000fda000780c803 */
[----:B------:R-:W-:Y:S05]  /*54c0*/  @!P0 BRA `(.L_x_59) ;  /* 0x0000000400348947 */ /* 0x000fea0003800000 */
[C---:B------:R-:W-:Y:S02]  /*54d0*/  FSETP.NEU.FTZ.AND P0, PT, |R3|.reuse, +INF , PT ;  /* 0x7f8000000300780b */ /* 0x040fe40003f1d200 */
[----:B------:R-:W-:Y:S02]  /*54e0*/  FSETP.NEU.FTZ.AND P2, PT, |R0|, +INF , PT ;  /* 0x7f8000000000780b */ /* 0x000fe40003f5d200 */
[----:B------:R-:W-:-:S11]  /*54f0*/  FSETP.NEU.FTZ.AND P1, PT, |R3|, +INF , PT ;  /* 0x7f8000000300780b */ /* 0x000fd60003f3d200 */
[----:B------:R-:W-:Y:S05]  /*5500*/  @!P2 BRA !P0, `(.L_x_59) ;  /* 0x000000040024a947 */ /* 0x000fea0004000000 */
[----:B------:R-:W-:-:S04]  /*5510*/  LOP3.LUT P0, RZ, R3, 0x7fffffff, RZ, 0xc0, !PT ;  /* 0x7fffffff03ff7812 */ /* 0x000fc8000780c0ff */
[----:B------:R-:W-:-:S13]  /*5520*/  PLOP3.LUT P0, PT, P2, P0, PT, 0x2f, 0xf2 ;  /* 0x0000000000f2781c */ /* 0x000fda0001700577 */
[----:B------:R-:W-:Y:S05]  /*5530*/  @P0 BRA `(.L_x_60) ;  /* 0x0000000400100947 */ /* 0x000fea0003800000 */
[----:B------:R-:W-:-:S04]  /*5540*/  LOP3.LUT P0, RZ, R0, 0x7fffffff, RZ, 0xc0, !PT ;  /* 0x7fffffff00ff7812 */ /* 0x000fc8000780c0ff */
[----:B------:R-:W-:-:S13]  /*5550*/  PLOP3.LUT P0, PT, P1, P0, PT, 0x2f, 0xf2 ;  /* 0x0000000000f2781c */ /* 0x000fda0000f00577 */
[----:B------:R-:W-:Y:S05]  /*5560*/  @P0 BRA `(.L_x_61) ;  /* 0x0000000000f80947 */ /* 0x000fea0003800000 */
[----:B------:R-:W-:Y:S02]  /*5570*/  ISETP.GE.AND P0, PT, R22, RZ, PT ;  /* 0x000000ff1600720c */ /* 0x000fe40003f06270 */
[----:B------:R-:W-:-:S11]  /*5580*/  ISETP.GE.AND P1, PT, R21, RZ, PT ;  /* 0x000000ff1500720c */ /* 0x000fd60003f26270 */
[----:B------:R-:W-:Y:S01]  /*5590*/  @P0 MOV R16, RZ ;  /* 0x000000ff00100202 */ /* 0x000fe20000000f00 */
[----:B------:R-:W-:Y:S01]  /*55a0*/  @!P0 FFMA R3, R3, 1.84467440737095516160e+19, RZ ;  /* 0x5f80000003038823 */ /* 0x000fe200000000ff */
[----:B------:R-:W-:Y:S01]  /*55b0*/  @!P0 MOV R16, 0xffffffc0 ;  /* 0xffffffc000108802 */ /* 0x000fe20000000f00 */
[----:B------:R-:W-:-:S03]  /*55c0*/  @!P1 FFMA R0, R0, 1.84467440737095516160e+19, RZ ;  /* 0x5f80000000009823 */ /* 0x000fc600000000ff */
[----:B------:R-:W-:-:S07]  /*55d0*/  @!P1 IADD3 R16, PT, PT, R16, 0x40, RZ ;  /* 0x0000004010109810 */ /* 0x000fce0007ffe0ff */
.L_x_57:
[----:B------:R-:W-:Y:S02]  /*55e0*/  LEA R21, R13, 0xc0800000, 0x17 ;  /* 0xc08000000d157811 */ /* 0x000fe400078eb8ff */
[----:B------:R-:W-:Y:S02]  /*55f0*/  IADD3 R20, PT, PT, R20, -0x7f, RZ ;  /* 0xffffff8114147810 */ /* 0x000fe40007ffe0ff */
[----:B------:R-:W-:Y:S02]  /*5600*/  IADD3 R24, PT, PT, -R21, R0, RZ ;  /* 0x0000000015187210 */ /* 0x000fe40007ffe1ff */
[C---:B------:R-:W-:Y:S01]  /*5610*/  IADD3 R13, PT, PT, R20.reuse, 0x7f, -R13 ;  /* 0x0000007f140d7810 */ /* 0x040fe20007ffe80d */
[----:B------:R-:W-:Y:S01]  /*5620*/  IMAD R0, R20, -0x800000, R3 ;  /* 0xff80000014007824 */ /* 0x000fe200078e0203 */
[----:B------:R-:W0:Y:S01]  /*5630*/  MUFU.RCP R22, R24 ;  /* 0x0000001800167308 */ /* 0x000e220000001000 */
[----:B------:R-:W-:Y:S01]  /*5640*/  FADD.FTZ R21, -R24, -RZ ;  /* 0x800000ff18157221 */ /* 0x000fe20000010100 */
[----:B------:R-:W-:-:S03]  /*5650*/  IADD3 R13, PT, PT, R13, R16, RZ ;  /* 0x000000100d0d7210 */ /* 0x000fc60007ffe0ff */
[----:B0-----:R-:W-:-:S04]  /*5660*/  FFMA R23, R22, R21, 1 ;  /* 0x3f80000016177423 */ /* 0x001fc80000000015 */
[----:B------:R-:W-:-:S04]  /*5670*/  FFMA R23, R22, R23, R22 ;  /* 0x0000001716177223 */ /* 0x000fc80000000016 */
[----:B------:R-:W-:-:S04]  /*5680*/  FFMA R22, R0, R23, RZ ;  /* 0x0000001700167223 */ /* 0x000fc800000000ff */
[----:B------:R-:W-:-:S04]  /*5690*/  FFMA R3, R21, R22, R0 ;  /* 0x0000001615037223 */ /* 0x000fc80000000000 */
[----:B------:R-:W-:-:S04]  /*56a0*/  FFMA R22, R23, R3, R22 ;  /* 0x0000000317167223 */ /* 0x000fc80000000016 */
[----:B------:R-:W-:-:S04]  /*56b0*/  FFMA R21, R21, R22, R0 ;  /* 0x0000001615157223 */ /* 0x000fc80000000000 */
[----:B------:R-:W-:-:S05]  /*56c0*/  FFMA R0, R23, R21, R22 ;  /* 0x0000001517007223 */ /* 0x000fca0000000016 */
[----:B------:R-:W-:-:S04]  /*56d0*/  SHF.R.U32.HI R3, RZ, 0x17, R0 ;  /* 0x00000017ff037819 */ /* 0x000fc80000011600 */
[----:B------:R-:W-:-:S04]  /*56e0*/  LOP3.LUT R16, R3, 0xff, RZ, 0xc0, !PT ;  /* 0x000000ff03107812 */ /* 0x000fc800078ec0ff */
[----:B------:R-:W-:-:S04]  /*56f0*/  IADD3 R3, PT, PT, R16, R13, RZ ;  /* 0x0000000d10037210 */ /* 0x000fc80007ffe0ff */
[----:B------:R-:W-:-:S04]  /*5700*/  IADD3 R16, PT, PT, R3, -0x1, RZ ;  /* 0xffffffff03107810 */ /* 0x000fc80007ffe0ff */
[----:B------:R-:W-:-:S13]  /*5710*/  ISETP.GE.U32.AND P0, PT, R16, 0xfe, PT ;  /* 0x000000fe1000780c */ /* 0x000fda0003f06070 */
[----:B------:R-:W-:Y:S05]  /*5720*/  @!P0 BRA `(.L_x_62) ;  /* 0x0000000000808947 */ /* 0x000fea0003800000 */
[----:B------:R-:W-:-:S13]  /*5730*/  ISETP.GT.AND P0, PT, R3, 0xfe, PT ;  /* 0x000000fe0300780c */ /* 0x000fda0003f04270 */
[----:B------:R-:W-:Y:S05]  /*5740*/  @P0 BRA `(.L_x_63) ;  /* 0x00000000006c0947 */ /* 0x000fea0003800000 */
[----:B------:R-:W-:-:S13]  /*5750*/  ISETP.GE.AND P0, PT, R3, 0x1, PT ;  /* 0x000000010300780c */ /* 0x000fda0003f06270 */
[----:B------:R-:W-:Y:S05]  /*5760*/  @P0 BRA `(.L_x_64) ;  /* 0x0000000000980947 */ /* 0x000fea0003800000 */
[----:B------:R-:W-:Y:S02]  /*5770*/  ISETP.GE.AND P0, PT, R3, -0x18, PT ;  /* 0xffffffe80300780c */ /* 0x000fe40003f06270 */
[----:B------:R-:W-:-:S11]  /*5780*/  LOP3.LUT R0, R0, 0x80000000, RZ, 0xc0, !PT ;  /* 0x8000000000007812 */ /* 0x000fd600078ec0ff */
[----:B------:R-:W-:Y:S05]  /*5790*/  @!P0 BRA `(.L_x_64) ;  /* 0x00000000008c8947 */ /* 0x000fea0003800000 */
[-CC-:B------:R-:W-:Y:S01]  /*57a0*/  FFMA.RZ R13, R23, R21.reuse, R22.reuse ;  /* 0x00000015170d7223 */ /* 0x180fe2000000c016 */
[----:B------:R-:W-:Y:S01]  /*57b0*/  IADD3 R20, PT, PT, R3, 0x20, RZ ;  /* 0x0000002003147810 */ /* 0x000fe20007ffe0ff */
[CCC-:B------:R-:W-:Y:S01]  /*57c0*/  FFMA.RP R16, R23.reuse, R21.reuse, R22.reuse ;  /* 0x0000001517107223 */ /* 0x1c0fe20000008016 */
[----:B------:R-:W-:Y:S01]  /*57d0*/  FFMA.RM R21, R23, R21, R22 ;  /* 0x0000001517157223 */ /* 0x000fe20000004016 */
[----:B------:R-:W-:Y:S02]  /*57e0*/  ISETP.NE.AND P2, PT, R3, RZ, PT ;  /* 0x000000ff0300720c */ /* 0x000fe40003f45270 */
[----:B------:R-:W-:Y:S02]  /*57f0*/  LOP3.LUT R13, R13, 0x7fffff, RZ, 0xc0, !PT ;  /* 0x007fffff0d0d7812 */ /* 0x000fe400078ec0ff */
[----:B------:R-:W-:Y:S02]  /*5800*/  ISETP.NE.AND P1, PT, R3, RZ, PT ;  /* 0x000000ff0300720c */ /* 0x000fe40003f25270 */
[----:B------:R-:W-:-:S02]  /*5810*/  LOP3.LUT R13, R13, 0x800000, RZ, 0xfc, !PT ;  /* 0x008000000d0d7812 */ /* 0x000fc400078efcff */
[----:B------:R-:W-:Y:S02]  /*5820*/  IADD3 R3, PT, PT, -R3, RZ, RZ ;  /* 0x000000ff03037210 */ /* 0x000fe40007ffe1ff */
[----:B------:R-:W-:Y:S02]  /*5830*/  SHF.L.U32 R20, R13, R20, RZ ;  /* 0x000000140d147219 */ /* 0x000fe400000006ff */
[----:B------:R-:W-:Y:S02]  /*5840*/  FSETP.NEU.FTZ.AND P0, PT, R16, R21, PT ;  /* 0x000000151000720b */ /* 0x000fe40003f1d000 */
[----:B------:R-:W-:Y:S02]  /*5850*/  SEL R16, R3, RZ, P2 ;  /* 0x000000ff03107207 */ /* 0x000fe40001000000 */
[----:B------:R-:W-:Y:S02]  /*5860*/  ISETP.NE.AND P1, PT, R20, RZ, P1 ;  /* 0x000000ff1400720c */ /* 0x000fe40000f25270 */
[----:B------:R-:W-:-:S02]  /*5870*/  SHF.R.U32.HI R16, RZ, R16, R13 ;  /* 0x00000010ff107219 */ /* 0x000fc4000001160d */
[----:B------:R-:W-:Y:S02]  /*5880*/  PLOP3.LUT P0, PT, P0, P1, PT, 0xf8, 0x8f ;  /* 0x00000000008f781c */ /* 0x000fe40000703f70 */
[----:B------:R-:W-:Y:S02]  /*5890*/  SHF.R.U32.HI R13, RZ, 0x1, R16 ;  /* 0x00000001ff0d7819 */ /* 0x000fe40000011610 */
[----:B------:R-:W-:-:S04]  /*58a0*/  SEL R20, RZ, 0x1, !P0 ;  /* 0x00000001ff147807 */ /* 0x000fc80004000000 */
[----:B------:R-:W-:-:S04]  /*58b0*/  LOP3.LUT R3, R20, 0x1, R13, 0xf8, !PT ;  /* 0x0000000114037812 */ /* 0x000fc800078ef80d */
[----:B------:R-:W-:-:S04]  /*58c0*/  LOP3.LUT R16, R3, R16, RZ, 0xc0, !PT ;  /* 0x0000001003107212 */ /* 0x000fc800078ec0ff */
[----:B------:R-:W-:-:S04]  /*58d0*/  IADD3 R13, PT, PT, R13, R16, RZ ;  /* 0x000000100d0d7210 */ /* 0x000fc80007ffe0ff */
[----:B------:R-:W-:Y:S01]  /*58e0*/  LOP3.LUT R0, R13, R0, RZ, 0xfc, !PT ;  /* 0x000000000d007212 */ /* 0x000fe200078efcff */
[----:B------:R-:W-:Y:S06]  /*58f0*/  BRA `(.L_x_64) ;  /* 0x0000000000347947 */ /* 0x000fec0003800000 */
.L_x_63:
[----:B------:R-:W-:-:S04]  /*5900*/  LOP3.LUT R0, R0, 0x80000000, RZ, 0xc0, !PT ;  /* 0x8000000000007812 */ /* 0x000fc800078ec0ff */
[----:B------:R-:W-:Y:S01]  /*5910*/  LOP3.LUT R0, R0, 0x7f800000, RZ, 0xfc, !PT ;  /* 0x7f80000000007812 */ /* 0x000fe200078efcff */
[----:B------:R-:W-:Y:S06]  /*5920*/  BRA `(.L_x_64) ;  /* 0x0000000000287947 */ /* 0x000fec0003800000 */
.L_x_62:
[----:B------:R-:W-:Y:S01]  /*5930*/  LEA R0, R13, R0, 0x17 ;  /* 0x000000000d007211 */ /* 0x000fe200078eb8ff */
[----:B------:R-:W-:Y:S06]  /*5940*/  BRA `(.L_x_64) ;  /* 0x0000000000207947 */ /* 0x000fec0003800000 */
.L_x_61:
[----:B------:R-:W-:-:S04]  /*5950*/  LOP3.LUT R0, R0, 0x80000000, R3, 0x48, !PT ;  /* 0x8000000000007812 */ /* 0x000fc800078e4803 */
[----:B------:R-:W-:Y:S01]  /*5960*/  LOP3.LUT R0, R0, 0x7f800000, RZ, 0xfc, !PT ;  /* 0x7f80000000007812 */ /* 0x000fe200078efcff */
[----:B------:R-:W-:Y:S06]  /*5970*/  BRA `(.L_x_64) ;  /* 0x0000000000147947 */ /* 0x000fec0003800000 */
.L_x_60:
[----:B------:R-:W-:Y:S01]  /*5980*/  LOP3.LUT R0, R0, 0x80000000, R3, 0x48, !PT ;  /* 0x8000000000007812 */ /* 0x000fe200078e4803 */
[----:B------:R-:W-:Y:S06]  /*5990*/  BRA `(.L_x_64) ;  /* 0x00000000000c7947 */ /* 0x000fec0003800000 */
.L_x_59:
[----:B------:R-:W0:Y:S01]  /*59a0*/  MUFU.RSQ R0, -QNAN ;  /* 0xffc0000000007908 */ /* 0x000e220000001400 */
[----:B------:R-:W-:Y:S05]  /*59b0*/  BRA `(.L_x_64) ;  /* 0x0000000000047947 */ /* 0x000fea0003800000 */
.L_x_58:
[----:B------:R-:W-:-:S07]  /*59c0*/  FADD.FTZ R0, R3, R0 ;  /* 0x0000000003007221 */ /* 0x000fce0000010000 */
.L_x_64:
[----:B------:R-:W-:-:S04]  /*59d0*/  HFMA2 R3, -RZ, RZ, 0, 0 ;  /* 0x00000000ff037431 */ /* 0x000fc800000001ff */
[----:B0-----:R-:W-:Y:S05]  /*59e0*/  RET.REL.NODEC R2 `(_Z17tanh_verificationPKfS0_S0_S0_PfS1_S1_S1_iiif) ;  /* 0xffffffa402847950 */ /* 0x001fea0003c3ffff */
.L_x_65:
[----:B------:R-:W-:-:S00]  /*59f0*/  BRA `(.L_x_65) ;  /* 0xfffffffc00fc7947 */ /* 0x000fc0000383ffff */
[----:B------:R-:W-:-:S00]  /*5a00*/  NOP ;  /* 0x0000000000007918 */ /* 0x000fc00000000000 */
[----:B------:R-:W-:-:S00]  /*5a10*/  NOP ;  /* 0x0000000000007918 */ /* 0x000fc00000000000 */
[----:B------:R-:W-:-:S00]  /*5a20*/  NOP ;  /* 0x0000000000007918 */ /* 0x000fc00000000000 */
[----:B------:R-:W-:-:S00]  /*5a30*/  NOP ;  /* 0x0000000000007918 */ /* 0x000fc00000000000 */
[----:B------:R-:W-:-:S00]  /*5a40*/  NOP ;  /* 0x0000000000007918 */ /* 0x000fc00000000000 */
[----:B------:R-:W-:-:S00]  /*5a50*/  NOP ;  /* 0x0000000000007918 */ /* 0x000fc00000000000 */
[----:B------:R-:W-:-:S00]  /*5a60*/  NOP ;  /* 0x0000000000007918 */ /* 0x000fc00000000000 */
[----:B------:R-:W-:-:S00]  /*5a70*/  NOP ;  /* 0x0000000000007918 */ /* 0x000fc00000000000 */
.L_x_68:


//--------------------- .nv.shared._Z17tanh_verificationPKfS0_S0_S0_PfS1_S1_S1_iiif --------------------------
	.section	.nv.shared._Z17tanh_verificationPKfS0_S0_S0_PfS1_S1_S1_iiif,"aw",@nobits
	.sectionflags	@""
	.align	16
	.zero		1024


//--------------------- .nv.shared.reserved.0     --------------------------
	.section	.nv.shared.reserved.0,"aw",@nobits
	.weak		__nv_reservedSMEM_offset_0_alias
	.size		__nv_reservedSMEM_offset_0_alias, 0, 64
	.other		__nv_reservedSMEM_offset_0_alias,@"STO_CUDA_RESERVED_SHARED STV_DEFAULT"
__nv_reservedSMEM_offset_0_alias:
	.zero		0
	.zero		64


//--------------------- .nv.constant0._Z17tanh_verificationPKfS0_S0_S0_PfS1_S1_S1_iiif --------------------------
	.section	.nv.constant0._Z17tanh_verificationPKfS0_S0_S0_PfS1_S1_S1_iiif,"a",@progbits
	.sectionflags	@""
	.align	4
.nv.constant0._Z17tanh_verificationPKfS0_S0_S0_PfS1_S1_S1_iiif:
	.zero		976


//--------------------- SYMBOLS --------------------------

	.type		.nv.reservedSmem.offset0,@object
	.size		.nv.reservedSmem.offset0,0x4
	.type		.nv.reservedSmem.cap,@object
	.size		.nv.reservedSmem.cap,0x4
